//
// Generated by NVIDIA NVVM Compiler
//
// Compiler Build ID: CL-36424714
// Cuda compilation tools, release 13.0, V13.0.88
// Based on NVVM 20.0.0
//

.version 9.0
.target sm_100
.address_size 64

	// .globl	spRMultKernel
// _ZZ10dotProductiPKfS0_PfE5cache has been demoted

.visible .entry spRMultKernel(
	.param .u32 spRMultKernel_param_0,
	.param .u64 .ptr .align 1 spRMultKernel_param_1,
	.param .u64 .ptr .align 1 spRMultKernel_param_2,
	.param .u64 .ptr .align 1 spRMultKernel_param_3,
	.param .u64 .ptr .align 1 spRMultKernel_param_4,
	.param .u64 .ptr .align 1 spRMultKernel_param_5
)
{
	.reg .pred 	%p<13>;
	.reg .b32 	%r<65>;
	.reg .b32 	%f<116>;
	.reg .b64 	%rd<91>;

	ld.param.u32 	%r22, [spRMultKernel_param_0];
	ld.param.u64 	%rd10, [spRMultKernel_param_1];
	ld.param.u64 	%rd12, [spRMultKernel_param_2];
	ld.param.u64 	%rd13, [spRMultKernel_param_3];
	ld.param.u64 	%rd14, [spRMultKernel_param_4];
	ld.param.u64 	%rd11, [spRMultKernel_param_5];
	cvta.to.global.u64 	%rd1, %rd14;
	cvta.to.global.u64 	%rd2, %rd13;
	cvta.to.global.u64 	%rd3, %rd12;
	mov.u32 	%r23, %ctaid.x;
	mov.u32 	%r1, %ntid.x;
	mov.u32 	%r24, %tid.x;
	mad.lo.s32 	%r59, %r23, %r1, %r24;
	setp.ge.u32 	%p1, %r59, %r22;
	@%p1 bra 	$L__BB0_17;
	mov.u32 	%r25, %nctaid.x;
	mul.lo.s32 	%r3, %r25, %r1;
	add.s64 	%rd4, %rd3, 32;
	add.s64 	%rd5, %rd2, 32;
	cvta.to.global.u64 	%rd6, %rd10;
	cvta.to.global.u64 	%rd7, %rd11;
$L__BB0_2:
	mul.wide.u32 	%rd15, %r59, 4;
	add.s64 	%rd16, %rd6, %rd15;
	ld.global.u32 	%r62, [%rd16];
	ld.global.u32 	%r6, [%rd16+4];
	setp.ge.s32 	%p2, %r62, %r6;
	mov.f32 	%f115, 0f00000000;
	@%p2 bra 	$L__BB0_16;
	sub.s32 	%r7, %r6, %r62;
	and.b32  	%r8, %r7, 15;
	sub.s32 	%r26, %r62, %r6;
	setp.gt.u32 	%p3, %r26, -16;
	mov.f32 	%f115, 0f00000000;
	@%p3 bra 	$L__BB0_6;
	and.b32  	%r27, %r7, -16;
	neg.s32 	%r60, %r27;
	mov.f32 	%f115, 0f00000000;
$L__BB0_5:
	.pragma "nounroll";
	mul.wide.s32 	%rd17, %r62, 4;
	add.s64 	%rd18, %rd4, %rd17;
	add.s64 	%rd19, %rd5, %rd17;
	ld.global.u32 	%r28, [%rd18+-32];
	ld.global.f32 	%f19, [%rd19+-32];
	mul.wide.s32 	%rd20, %r28, 4;
	add.s64 	%rd21, %rd1, %rd20;
	ld.global.f32 	%f20, [%rd21];
	fma.rn.f32 	%f21, %f19, %f20, %f115;
	ld.global.u32 	%r29, [%rd18+-28];
	ld.global.f32 	%f22, [%rd19+-28];
	mul.wide.s32 	%rd22, %r29, 4;
	add.s64 	%rd23, %rd1, %rd22;
	ld.global.f32 	%f23, [%rd23];
	fma.rn.f32 	%f24, %f22, %f23, %f21;
	ld.global.u32 	%r30, [%rd18+-24];
	ld.global.f32 	%f25, [%rd19+-24];
	mul.wide.s32 	%rd24, %r30, 4;
	add.s64 	%rd25, %rd1, %rd24;
	ld.global.f32 	%f26, [%rd25];
	fma.rn.f32 	%f27, %f25, %f26, %f24;
	ld.global.u32 	%r31, [%rd18+-20];
	ld.global.f32 	%f28, [%rd19+-20];
	mul.wide.s32 	%rd26, %r31, 4;
	add.s64 	%rd27, %rd1, %rd26;
	ld.global.f32 	%f29, [%rd27];
	fma.rn.f32 	%f30, %f28, %f29, %f27;
	ld.global.u32 	%r32, [%rd18+-16];
	ld.global.f32 	%f31, [%rd19+-16];
	mul.wide.s32 	%rd28, %r32, 4;
	add.s64 	%rd29, %rd1, %rd28;
	ld.global.f32 	%f32, [%rd29];
	fma.rn.f32 	%f33, %f31, %f32, %f30;
	ld.global.u32 	%r33, [%rd18+-12];
	ld.global.f32 	%f34, [%rd19+-12];
	mul.wide.s32 	%rd30, %r33, 4;
	add.s64 	%rd31, %rd1, %rd30;
	ld.global.f32 	%f35, [%rd31];
	fma.rn.f32 	%f36, %f34, %f35, %f33;
	ld.global.u32 	%r34, [%rd18+-8];
	ld.global.f32 	%f37, [%rd19+-8];
	mul.wide.s32 	%rd32, %r34, 4;
	add.s64 	%rd33, %rd1, %rd32;
	ld.global.f32 	%f38, [%rd33];
	fma.rn.f32 	%f39, %f37, %f38, %f36;
	ld.global.u32 	%r35, [%rd18+-4];
	ld.global.f32 	%f40, [%rd19+-4];
	mul.wide.s32 	%rd34, %r35, 4;
	add.s64 	%rd35, %rd1, %rd34;
	ld.global.f32 	%f41, [%rd35];
	fma.rn.f32 	%f42, %f40, %f41, %f39;
	ld.global.u32 	%r36, [%rd18];
	ld.global.f32 	%f43, [%rd19];
	mul.wide.s32 	%rd36, %r36, 4;
	add.s64 	%rd37, %rd1, %rd36;
	ld.global.f32 	%f44, [%rd37];
	fma.rn.f32 	%f45, %f43, %f44, %f42;
	ld.global.u32 	%r37, [%rd18+4];
	ld.global.f32 	%f46, [%rd19+4];
	mul.wide.s32 	%rd38, %r37, 4;
	add.s64 	%rd39, %rd1, %rd38;
	ld.global.f32 	%f47, [%rd39];
	fma.rn.f32 	%f48, %f46, %f47, %f45;
	ld.global.u32 	%r38, [%rd18+8];
	ld.global.f32 	%f49, [%rd19+8];
	mul.wide.s32 	%rd40, %r38, 4;
	add.s64 	%rd41, %rd1, %rd40;
	ld.global.f32 	%f50, [%rd41];
	fma.rn.f32 	%f51, %f49, %f50, %f48;
	ld.global.u32 	%r39, [%rd18+12];
	ld.global.f32 	%f52, [%rd19+12];
	mul.wide.s32 	%rd42, %r39, 4;
	add.s64 	%rd43, %rd1, %rd42;
	ld.global.f32 	%f53, [%rd43];
	fma.rn.f32 	%f54, %f52, %f53, %f51;
	ld.global.u32 	%r40, [%rd18+16];
	ld.global.f32 	%f55, [%rd19+16];
	mul.wide.s32 	%rd44, %r40, 4;
	add.s64 	%rd45, %rd1, %rd44;
	ld.global.f32 	%f56, [%rd45];
	fma.rn.f32 	%f57, %f55, %f56, %f54;
	ld.global.u32 	%r41, [%rd18+20];
	ld.global.f32 	%f58, [%rd19+20];
	mul.wide.s32 	%rd46, %r41, 4;
	add.s64 	%rd47, %rd1, %rd46;
	ld.global.f32 	%f59, [%rd47];
	fma.rn.f32 	%f60, %f58, %f59, %f57;
	ld.global.u32 	%r42, [%rd18+24];
	ld.global.f32 	%f61, [%rd19+24];
	mul.wide.s32 	%rd48, %r42, 4;
	add.s64 	%rd49, %rd1, %rd48;
	ld.global.f32 	%f62, [%rd49];
	fma.rn.f32 	%f63, %f61, %f62, %f60;
	ld.global.u32 	%r43, [%rd18+28];
	ld.global.f32 	%f64, [%rd19+28];
	mul.wide.s32 	%rd50, %r43, 4;
	add.s64 	%rd51, %rd1, %rd50;
	ld.global.f32 	%f65, [%rd51];
	fma.rn.f32 	%f115, %f64, %f65, %f63;
	add.s32 	%r62, %r62, 16;
	add.s32 	%r60, %r60, 16;
	setp.ne.s32 	%p4, %r60, 0;
	@%p4 bra 	$L__BB0_5;
$L__BB0_6:
	setp.eq.s32 	%p5, %r8, 0;
	@%p5 bra 	$L__BB0_16;
	and.b32  	%r15, %r7, 7;
	setp.lt.u32 	%p6, %r8, 8;
	@%p6 bra 	$L__BB0_9;
	mul.wide.s32 	%rd52, %r62, 4;
	add.s64 	%rd53, %rd3, %rd52;
	ld.global.u32 	%r44, [%rd53];
	add.s64 	%rd54, %rd2, %rd52;
	ld.global.f32 	%f67, [%rd54];
	mul.wide.s32 	%rd55, %r44, 4;
	add.s64 	%rd56, %rd1, %rd55;
	ld.global.f32 	%f68, [%rd56];
	fma.rn.f32 	%f69, %f67, %f68, %f115;
	ld.global.u32 	%r45, [%rd53+4];
	ld.global.f32 	%f70, [%rd54+4];
	mul.wide.s32 	%rd57, %r45, 4;
	add.s64 	%rd58, %rd1, %rd57;
	ld.global.f32 	%f71, [%rd58];
	fma.rn.f32 	%f72, %f70, %f71, %f69;
	ld.global.u32 	%r46, [%rd53+8];
	ld.global.f32 	%f73, [%rd54+8];
	mul.wide.s32 	%rd59, %r46, 4;
	add.s64 	%rd60, %rd1, %rd59;
	ld.global.f32 	%f74, [%rd60];
	fma.rn.f32 	%f75, %f73, %f74, %f72;
	ld.global.u32 	%r47, [%rd53+12];
	ld.global.f32 	%f76, [%rd54+12];
	mul.wide.s32 	%rd61, %r47, 4;
	add.s64 	%rd62, %rd1, %rd61;
	ld.global.f32 	%f77, [%rd62];
	fma.rn.f32 	%f78, %f76, %f77, %f75;
	ld.global.u32 	%r48, [%rd53+16];
	ld.global.f32 	%f79, [%rd54+16];
	mul.wide.s32 	%rd63, %r48, 4;
	add.s64 	%rd64, %rd1, %rd63;
	ld.global.f32 	%f80, [%rd64];
	fma.rn.f32 	%f81, %f79, %f80, %f78;
	ld.global.u32 	%r49, [%rd53+20];
	ld.global.f32 	%f82, [%rd54+20];
	mul.wide.s32 	%rd65, %r49, 4;
	add.s64 	%rd66, %rd1, %rd65;
	ld.global.f32 	%f83, [%rd66];
	fma.rn.f32 	%f84, %f82, %f83, %f81;
	ld.global.u32 	%r50, [%rd53+24];
	ld.global.f32 	%f85, [%rd54+24];
	mul.wide.s32 	%rd67, %r50, 4;
	add.s64 	%rd68, %rd1, %rd67;
	ld.global.f32 	%f86, [%rd68];
	fma.rn.f32 	%f87, %f85, %f86, %f84;
	ld.global.u32 	%r51, [%rd53+28];
	ld.global.f32 	%f88, [%rd54+28];
	mul.wide.s32 	%rd69, %r51, 4;
	add.s64 	%rd70, %rd1, %rd69;
	ld.global.f32 	%f89, [%rd70];
	fma.rn.f32 	%f115, %f88, %f89, %f87;
	add.s32 	%r62, %r62, 8;
$L__BB0_9:
	setp.eq.s32 	%p7, %r15, 0;
	@%p7 bra 	$L__BB0_16;
	and.b32  	%r18, %r7, 3;
	setp.lt.u32 	%p8, %r15, 4;
	@%p8 bra 	$L__BB0_12;
	mul.wide.s32 	%rd71, %r62, 4;
	add.s64 	%rd72, %rd3, %rd71;
	ld.global.u32 	%r52, [%rd72];
	add.s64 	%rd73, %rd2, %rd71;
	ld.global.f32 	%f91, [%rd73];
	mul.wide.s32 	%rd74, %r52, 4;
	add.s64 	%rd75, %rd1, %rd74;
	ld.global.f32 	%f92, [%rd75];
	fma.rn.f32 	%f93, %f91, %f92, %f115;
	ld.global.u32 	%r53, [%rd72+4];
	ld.global.f32 	%f94, [%rd73+4];
	mul.wide.s32 	%rd76, %r53, 4;
	add.s64 	%rd77, %rd1, %rd76;
	ld.global.f32 	%f95, [%rd77];
	fma.rn.f32 	%f96, %f94, %f95, %f93;
	ld.global.u32 	%r54, [%rd72+8];
	ld.global.f32 	%f97, [%rd73+8];
	mul.wide.s32 	%rd78, %r54, 4;
	add.s64 	%rd79, %rd1, %rd78;
	ld.global.f32 	%f98, [%rd79];
	fma.rn.f32 	%f99, %f97, %f98, %f96;
	ld.global.u32 	%r55, [%rd72+12];
	ld.global.f32 	%f100, [%rd73+12];
	mul.wide.s32 	%rd80, %r55, 4;
	add.s64 	%rd81, %rd1, %rd80;
	ld.global.f32 	%f101, [%rd81];
	fma.rn.f32 	%f115, %f100, %f101, %f99;
	add.s32 	%r62, %r62, 4;
$L__BB0_12:
	setp.eq.s32 	%p9, %r18, 0;
	@%p9 bra 	$L__BB0_16;
	mul.wide.s32 	%rd82, %r62, 4;
	add.s64 	%rd8, %rd3, %rd82;
	ld.global.u32 	%r56, [%rd8];
	add.s64 	%rd9, %rd2, %rd82;
	ld.global.f32 	%f102, [%rd9];
	mul.wide.s32 	%rd83, %r56, 4;
	add.s64 	%rd84, %rd1, %rd83;
	ld.global.f32 	%f103, [%rd84];
	fma.rn.f32 	%f115, %f102, %f103, %f115;
	setp.eq.s32 	%p10, %r18, 1;
	@%p10 bra 	$L__BB0_16;
	ld.global.u32 	%r57, [%rd8+4];
	ld.global.f32 	%f104, [%rd9+4];
	mul.wide.s32 	%rd85, %r57, 4;
	add.s64 	%rd86, %rd1, %rd85;
	ld.global.f32 	%f105, [%rd86];
	fma.rn.f32 	%f115, %f104, %f105, %f115;
	setp.eq.s32 	%p11, %r18, 2;
	@%p11 bra 	$L__BB0_16;
	ld.global.u32 	%r58, [%rd8+8];
	ld.global.f32 	%f106, [%rd9+8];
	mul.wide.s32 	%rd87, %r58, 4;
	add.s64 	%rd88, %rd1, %rd87;
	ld.global.f32 	%f107, [%rd88];
	fma.rn.f32 	%f115, %f106, %f107, %f115;
$L__BB0_16:
	mul.wide.u32 	%rd89, %r59, 4;
	add.s64 	%rd90, %rd7, %rd89;
	st.global.f32 	[%rd90], %f115;
	add.s32 	%r59, %r59, %r3;
	setp.lt.u32 	%p12, %r59, %r22;
	@%p12 bra 	$L__BB0_2;
$L__BB0_17:
	ret;

}
	// .globl	spRMultSubKernel
.visible .entry spRMultSubKernel(
	.param .u32 spRMultSubKernel_param_0,
	.param .u64 .ptr .align 1 spRMultSubKernel_param_1,
	.param .u64 .ptr .align 1 spRMultSubKernel_param_2,
	.param .u64 .ptr .align 1 spRMultSubKernel_param_3,
	.param .u64 .ptr .align 1 spRMultSubKernel_param_4,
	.param .u64 .ptr .align 1 spRMultSubKernel_param_5,
	.param .u64 .ptr .align 1 spRMultSubKernel_param_6
)
{
	.reg .pred 	%p<13>;
	.reg .b32 	%r<65>;
	.reg .b32 	%f<118>;
	.reg .b64 	%rd<93>;

	ld.param.u32 	%r22, [spRMultSubKernel_param_0];
	ld.param.u64 	%rd10, [spRMultSubKernel_param_1];
	ld.param.u64 	%rd13, [spRMultSubKernel_param_2];
	ld.param.u64 	%rd14, [spRMultSubKernel_param_3];
	ld.param.u64 	%rd11, [spRMultSubKernel_param_4];
	ld.param.u64 	%rd15, [spRMultSubKernel_param_5];
	ld.param.u64 	%rd12, [spRMultSubKernel_param_6];
	cvta.to.global.u64 	%rd1, %rd15;
	cvta.to.global.u64 	%rd2, %rd14;
	cvta.to.global.u64 	%rd3, %rd13;
	mov.u32 	%r23, %ctaid.x;
	mov.u32 	%r1, %ntid.x;
	mov.u32 	%r24, %tid.x;
	mad.lo.s32 	%r59, %r23, %r1, %r24;
	setp.ge.u32 	%p1, %r59, %r22;
	@%p1 bra 	$L__BB1_17;
	mov.u32 	%r25, %nctaid.x;
	mul.lo.s32 	%r3, %r25, %r1;
	add.s64 	%rd4, %rd2, 32;
	cvta.to.global.u64 	%rd5, %rd10;
	cvta.to.global.u64 	%rd6, %rd11;
	cvta.to.global.u64 	%rd7, %rd12;
$L__BB1_2:
	mul.wide.u32 	%rd16, %r59, 4;
	add.s64 	%rd17, %rd5, %rd16;
	ld.global.u32 	%r62, [%rd17];
	ld.global.u32 	%r6, [%rd17+4];
	setp.ge.s32 	%p2, %r62, %r6;
	mov.f32 	%f117, 0f00000000;
	@%p2 bra 	$L__BB1_16;
	sub.s32 	%r7, %r6, %r62;
	and.b32  	%r8, %r7, 15;
	sub.s32 	%r26, %r62, %r6;
	setp.gt.u32 	%p3, %r26, -16;
	mov.f32 	%f117, 0f00000000;
	@%p3 bra 	$L__BB1_6;
	and.b32  	%r27, %r7, -16;
	neg.s32 	%r60, %r27;
	mov.f32 	%f117, 0f00000000;
$L__BB1_5:
	.pragma "nounroll";
	mul.wide.s32 	%rd18, %r62, 4;
	add.s64 	%rd19, %rd3, %rd18;
	add.s64 	%rd20, %rd4, %rd18;
	ld.global.u32 	%r28, [%rd19];
	ld.global.f32 	%f19, [%rd20+-32];
	mul.wide.s32 	%rd21, %r28, 4;
	add.s64 	%rd22, %rd1, %rd21;
	ld.global.f32 	%f20, [%rd22];
	fma.rn.f32 	%f21, %f19, %f20, %f117;
	ld.global.u32 	%r29, [%rd19+4];
	ld.global.f32 	%f22, [%rd20+-28];
	mul.wide.s32 	%rd23, %r29, 4;
	add.s64 	%rd24, %rd1, %rd23;
	ld.global.f32 	%f23, [%rd24];
	fma.rn.f32 	%f24, %f22, %f23, %f21;
	ld.global.u32 	%r30, [%rd19+8];
	ld.global.f32 	%f25, [%rd20+-24];
	mul.wide.s32 	%rd25, %r30, 4;
	add.s64 	%rd26, %rd1, %rd25;
	ld.global.f32 	%f26, [%rd26];
	fma.rn.f32 	%f27, %f25, %f26, %f24;
	ld.global.u32 	%r31, [%rd19+12];
	ld.global.f32 	%f28, [%rd20+-20];
	mul.wide.s32 	%rd27, %r31, 4;
	add.s64 	%rd28, %rd1, %rd27;
	ld.global.f32 	%f29, [%rd28];
	fma.rn.f32 	%f30, %f28, %f29, %f27;
	ld.global.u32 	%r32, [%rd19+16];
	ld.global.f32 	%f31, [%rd20+-16];
	mul.wide.s32 	%rd29, %r32, 4;
	add.s64 	%rd30, %rd1, %rd29;
	ld.global.f32 	%f32, [%rd30];
	fma.rn.f32 	%f33, %f31, %f32, %f30;
	ld.global.u32 	%r33, [%rd19+20];
	ld.global.f32 	%f34, [%rd20+-12];
	mul.wide.s32 	%rd31, %r33, 4;
	add.s64 	%rd32, %rd1, %rd31;
	ld.global.f32 	%f35, [%rd32];
	fma.rn.f32 	%f36, %f34, %f35, %f33;
	ld.global.u32 	%r34, [%rd19+24];
	ld.global.f32 	%f37, [%rd20+-8];
	mul.wide.s32 	%rd33, %r34, 4;
	add.s64 	%rd34, %rd1, %rd33;
	ld.global.f32 	%f38, [%rd34];
	fma.rn.f32 	%f39, %f37, %f38, %f36;
	ld.global.u32 	%r35, [%rd19+28];
	ld.global.f32 	%f40, [%rd20+-4];
	mul.wide.s32 	%rd35, %r35, 4;
	add.s64 	%rd36, %rd1, %rd35;
	ld.global.f32 	%f41, [%rd36];
	fma.rn.f32 	%f42, %f40, %f41, %f39;
	ld.global.u32 	%r36, [%rd19+32];
	ld.global.f32 	%f43, [%rd20];
	mul.wide.s32 	%rd37, %r36, 4;
	add.s64 	%rd38, %rd1, %rd37;
	ld.global.f32 	%f44, [%rd38];
	fma.rn.f32 	%f45, %f43, %f44, %f42;
	ld.global.u32 	%r37, [%rd19+36];
	ld.global.f32 	%f46, [%rd20+4];
	mul.wide.s32 	%rd39, %r37, 4;
	add.s64 	%rd40, %rd1, %rd39;
	ld.global.f32 	%f47, [%rd40];
	fma.rn.f32 	%f48, %f46, %f47, %f45;
	ld.global.u32 	%r38, [%rd19+40];
	ld.global.f32 	%f49, [%rd20+8];
	mul.wide.s32 	%rd41, %r38, 4;
	add.s64 	%rd42, %rd1, %rd41;
	ld.global.f32 	%f50, [%rd42];
	fma.rn.f32 	%f51, %f49, %f50, %f48;
	ld.global.u32 	%r39, [%rd19+44];
	ld.global.f32 	%f52, [%rd20+12];
	mul.wide.s32 	%rd43, %r39, 4;
	add.s64 	%rd44, %rd1, %rd43;
	ld.global.f32 	%f53, [%rd44];
	fma.rn.f32 	%f54, %f52, %f53, %f51;
	ld.global.u32 	%r40, [%rd19+48];
	ld.global.f32 	%f55, [%rd20+16];
	mul.wide.s32 	%rd45, %r40, 4;
	add.s64 	%rd46, %rd1, %rd45;
	ld.global.f32 	%f56, [%rd46];
	fma.rn.f32 	%f57, %f55, %f56, %f54;
	ld.global.u32 	%r41, [%rd19+52];
	ld.global.f32 	%f58, [%rd20+20];
	mul.wide.s32 	%rd47, %r41, 4;
	add.s64 	%rd48, %rd1, %rd47;
	ld.global.f32 	%f59, [%rd48];
	fma.rn.f32 	%f60, %f58, %f59, %f57;
	ld.global.u32 	%r42, [%rd19+56];
	ld.global.f32 	%f61, [%rd20+24];
	mul.wide.s32 	%rd49, %r42, 4;
	add.s64 	%rd50, %rd1, %rd49;
	ld.global.f32 	%f62, [%rd50];
	fma.rn.f32 	%f63, %f61, %f62, %f60;
	ld.global.u32 	%r43, [%rd19+60];
	ld.global.f32 	%f64, [%rd20+28];
	mul.wide.s32 	%rd51, %r43, 4;
	add.s64 	%rd52, %rd1, %rd51;
	ld.global.f32 	%f65, [%rd52];
	fma.rn.f32 	%f117, %f64, %f65, %f63;
	add.s32 	%r62, %r62, 16;
	add.s32 	%r60, %r60, 16;
	setp.ne.s32 	%p4, %r60, 0;
	@%p4 bra 	$L__BB1_5;
$L__BB1_6:
	setp.eq.s32 	%p5, %r8, 0;
	@%p5 bra 	$L__BB1_16;
	and.b32  	%r15, %r7, 7;
	setp.lt.u32 	%p6, %r8, 8;
	@%p6 bra 	$L__BB1_9;
	mul.wide.s32 	%rd53, %r62, 4;
	add.s64 	%rd54, %rd3, %rd53;
	ld.global.u32 	%r44, [%rd54];
	add.s64 	%rd55, %rd2, %rd53;
	ld.global.f32 	%f67, [%rd55];
	mul.wide.s32 	%rd56, %r44, 4;
	add.s64 	%rd57, %rd1, %rd56;
	ld.global.f32 	%f68, [%rd57];
	fma.rn.f32 	%f69, %f67, %f68, %f117;
	ld.global.u32 	%r45, [%rd54+4];
	ld.global.f32 	%f70, [%rd55+4];
	mul.wide.s32 	%rd58, %r45, 4;
	add.s64 	%rd59, %rd1, %rd58;
	ld.global.f32 	%f71, [%rd59];
	fma.rn.f32 	%f72, %f70, %f71, %f69;
	ld.global.u32 	%r46, [%rd54+8];
	ld.global.f32 	%f73, [%rd55+8];
	mul.wide.s32 	%rd60, %r46, 4;
	add.s64 	%rd61, %rd1, %rd60;
	ld.global.f32 	%f74, [%rd61];
	fma.rn.f32 	%f75, %f73, %f74, %f72;
	ld.global.u32 	%r47, [%rd54+12];
	ld.global.f32 	%f76, [%rd55+12];
	mul.wide.s32 	%rd62, %r47, 4;
	add.s64 	%rd63, %rd1, %rd62;
	ld.global.f32 	%f77, [%rd63];
	fma.rn.f32 	%f78, %f76, %f77, %f75;
	ld.global.u32 	%r48, [%rd54+16];
	ld.global.f32 	%f79, [%rd55+16];
	mul.wide.s32 	%rd64, %r48, 4;
	add.s64 	%rd65, %rd1, %rd64;
	ld.global.f32 	%f80, [%rd65];
	fma.rn.f32 	%f81, %f79, %f80, %f78;
	ld.global.u32 	%r49, [%rd54+20];
	ld.global.f32 	%f82, [%rd55+20];
	mul.wide.s32 	%rd66, %r49, 4;
	add.s64 	%rd67, %rd1, %rd66;
	ld.global.f32 	%f83, [%rd67];
	fma.rn.f32 	%f84, %f82, %f83, %f81;
	ld.global.u32 	%r50, [%rd54+24];
	ld.global.f32 	%f85, [%rd55+24];
	mul.wide.s32 	%rd68, %r50, 4;
	add.s64 	%rd69, %rd1, %rd68;
	ld.global.f32 	%f86, [%rd69];
	fma.rn.f32 	%f87, %f85, %f86, %f84;
	ld.global.u32 	%r51, [%rd54+28];
	ld.global.f32 	%f88, [%rd55+28];
	mul.wide.s32 	%rd70, %r51, 4;
	add.s64 	%rd71, %rd1, %rd70;
	ld.global.f32 	%f89, [%rd71];
	fma.rn.f32 	%f117, %f88, %f89, %f87;
	add.s32 	%r62, %r62, 8;
$L__BB1_9:
	setp.eq.s32 	%p7, %r15, 0;
	@%p7 bra 	$L__BB1_16;
	and.b32  	%r18, %r7, 3;
	setp.lt.u32 	%p8, %r15, 4;
	@%p8 bra 	$L__BB1_12;
	mul.wide.s32 	%rd72, %r62, 4;
	add.s64 	%rd73, %rd3, %rd72;
	ld.global.u32 	%r52, [%rd73];
	add.s64 	%rd74, %rd2, %rd72;
	ld.global.f32 	%f91, [%rd74];
	mul.wide.s32 	%rd75, %r52, 4;
	add.s64 	%rd76, %rd1, %rd75;
	ld.global.f32 	%f92, [%rd76];
	fma.rn.f32 	%f93, %f91, %f92, %f117;
	ld.global.u32 	%r53, [%rd73+4];
	ld.global.f32 	%f94, [%rd74+4];
	mul.wide.s32 	%rd77, %r53, 4;
	add.s64 	%rd78, %rd1, %rd77;
	ld.global.f32 	%f95, [%rd78];
	fma.rn.f32 	%f96, %f94, %f95, %f93;
	ld.global.u32 	%r54, [%rd73+8];
	ld.global.f32 	%f97, [%rd74+8];
	mul.wide.s32 	%rd79, %r54, 4;
	add.s64 	%rd80, %rd1, %rd79;
	ld.global.f32 	%f98, [%rd80];
	fma.rn.f32 	%f99, %f97, %f98, %f96;
	ld.global.u32 	%r55, [%rd73+12];
	ld.global.f32 	%f100, [%rd74+12];
	mul.wide.s32 	%rd81, %r55, 4;
	add.s64 	%rd82, %rd1, %rd81;
	ld.global.f32 	%f101, [%rd82];
	fma.rn.f32 	%f117, %f100, %f101, %f99;
	add.s32 	%r62, %r62, 4;
$L__BB1_12:
	setp.eq.s32 	%p9, %r18, 0;
	@%p9 bra 	$L__BB1_16;
	mul.wide.s32 	%rd83, %r62, 4;
	add.s64 	%rd8, %rd3, %rd83;
	ld.global.u32 	%r56, [%rd8];
	add.s64 	%rd9, %rd2, %rd83;
	ld.global.f32 	%f102, [%rd9];
	mul.wide.s32 	%rd84, %r56, 4;
	add.s64 	%rd85, %rd1, %rd84;
	ld.global.f32 	%f103, [%rd85];
	fma.rn.f32 	%f117, %f102, %f103, %f117;
	setp.eq.s32 	%p10, %r18, 1;
	@%p10 bra 	$L__BB1_16;
	ld.global.u32 	%r57, [%rd8+4];
	ld.global.f32 	%f104, [%rd9+4];
	mul.wide.s32 	%rd86, %r57, 4;
	add.s64 	%rd87, %rd1, %rd86;
	ld.global.f32 	%f105, [%rd87];
	fma.rn.f32 	%f117, %f104, %f105, %f117;
	setp.eq.s32 	%p11, %r18, 2;
	@%p11 bra 	$L__BB1_16;
	ld.global.u32 	%r58, [%rd8+8];
	ld.global.f32 	%f106, [%rd9+8];
	mul.wide.s32 	%rd88, %r58, 4;
	add.s64 	%rd89, %rd1, %rd88;
	ld.global.f32 	%f107, [%rd89];
	fma.rn.f32 	%f117, %f106, %f107, %f117;
$L__BB1_16:
	mul.wide.u32 	%rd90, %r59, 4;
	add.s64 	%rd91, %rd6, %rd90;
	ld.global.f32 	%f108, [%rd91];
	sub.f32 	%f109, %f108, %f117;
	add.s64 	%rd92, %rd7, %rd90;
	st.global.f32 	[%rd92], %f109;
	add.s32 	%r59, %r59, %r3;
	setp.lt.u32 	%p12, %r59, %r22;
	@%p12 bra 	$L__BB1_2;
$L__BB1_17:
	ret;

}
	// .globl	saxpyKernel
.visible .entry saxpyKernel(
	.param .u32 saxpyKernel_param_0,
	.param .f32 saxpyKernel_param_1,
	.param .u64 .ptr .align 1 saxpyKernel_param_2,
	.param .u64 .ptr .align 1 saxpyKernel_param_3
)
{
	.reg .pred 	%p<3>;
	.reg .b32 	%r<11>;
	.reg .b32 	%f<5>;
	.reg .b64 	%rd<8>;

	ld.param.u32 	%r6, [saxpyKernel_param_0];
	ld.param.f32 	%f1, [saxpyKernel_param_1];
	ld.param.u64 	%rd3, [saxpyKernel_param_2];
	ld.param.u64 	%rd4, [saxpyKernel_param_3];
	mov.u32 	%r7, %ctaid.x;
	mov.u32 	%r1, %ntid.x;
	mov.u32 	%r8, %tid.x;
	mad.lo.s32 	%r10, %r7, %r1, %r8;
	setp.ge.u32 	%p1, %r10, %r6;
	@%p1 bra 	$L__BB2_3;
	mov.u32 	%r9, %nctaid.x;
	mul.lo.s32 	%r3, %r9, %r1;
	cvta.to.global.u64 	%rd1, %rd3;
	cvta.to.global.u64 	%rd2, %rd4;
$L__BB2_2:
	mul.wide.u32 	%rd5, %r10, 4;
	add.s64 	%rd6, %rd1, %rd5;
	ld.global.f32 	%f2, [%rd6];
	add.s64 	%rd7, %rd2, %rd5;
	ld.global.f32 	%f3, [%rd7];
	fma.rn.f32 	%f4, %f1, %f2, %f3;
	st.global.f32 	[%rd7], %f4;
	add.s32 	%r10, %r10, %r3;
	setp.lt.u32 	%p2, %r10, %r6;
	@%p2 bra 	$L__BB2_2;
$L__BB2_3:
	ret;

}
	// .globl	saxpbyKernel
.visible .entry saxpbyKernel(
	.param .u32 saxpbyKernel_param_0,
	.param .f32 saxpbyKernel_param_1,
	.param .f32 saxpbyKernel_param_2,
	.param .u64 .ptr .align 1 saxpbyKernel_param_3,
	.param .u64 .ptr .align 1 saxpbyKernel_param_4,
	.param .u64 .ptr .align 1 saxpbyKernel_param_5
)
{
	.reg .pred 	%p<3>;
	.reg .b32 	%r<11>;
	.reg .b32 	%f<7>;
	.reg .b64 	%rd<11>;

	ld.param.u32 	%r6, [saxpbyKernel_param_0];
	ld.param.f32 	%f1, [saxpbyKernel_param_1];
	ld.param.f32 	%f2, [saxpbyKernel_param_2];
	ld.param.u64 	%rd4, [saxpbyKernel_param_3];
	ld.param.u64 	%rd5, [saxpbyKernel_param_4];
	ld.param.u64 	%rd6, [saxpbyKernel_param_5];
	mov.u32 	%r7, %ctaid.x;
	mov.u32 	%r1, %ntid.x;
	mov.u32 	%r8, %tid.x;
	mad.lo.s32 	%r10, %r7, %r1, %r8;
	setp.ge.u32 	%p1, %r10, %r6;
	@%p1 bra 	$L__BB3_3;
	mov.u32 	%r9, %nctaid.x;
	mul.lo.s32 	%r3, %r9, %r1;
	cvta.to.global.u64 	%rd1, %rd4;
	cvta.to.global.u64 	%rd2, %rd5;
	cvta.to.global.u64 	%rd3, %rd6;
$L__BB3_2:
	mul.wide.u32 	%rd7, %r10, 4;
	add.s64 	%rd8, %rd1, %rd7;
	ld.global.f32 	%f3, [%rd8];
	add.s64 	%rd9, %rd2, %rd7;
	ld.global.f32 	%f4, [%rd9];
	mul.f32 	%f5, %f2, %f4;
	fma.rn.f32 	%f6, %f1, %f3, %f5;
	add.s64 	%rd10, %rd3, %rd7;
	st.global.f32 	[%rd10], %f6;
	add.s32 	%r10, %r10, %r3;
	setp.lt.u32 	%p2, %r10, %r6;
	@%p2 bra 	$L__BB3_2;
$L__BB3_3:
	ret;

}
	// .globl	dotProductKernel
.visible .entry dotProductKernel(
	.param .u32 dotProductKernel_param_0,
	.param .u64 .ptr .align 1 dotProductKernel_param_1,
	.param .u64 .ptr .align 1 dotProductKernel_param_2,
	.param .u64 .ptr .align 1 dotProductKernel_param_3
)
{
	.reg .pred 	%p<7>;
	.reg .b32 	%r<19>;
	.reg .b32 	%f<15>;
	.reg .b64 	%rd<10>;
	// demoted variable
	.shared .align 4 .b8 _ZZ10dotProductiPKfS0_PfE5cache[2048];
	ld.param.u32 	%r10, [dotProductKernel_param_0];
	ld.param.u64 	%rd3, [dotProductKernel_param_1];
	ld.param.u64 	%rd4, [dotProductKernel_param_2];
	ld.param.u64 	%rd5, [dotProductKernel_param_3];
	mov.u32 	%r11, %ctaid.x;
	mov.u32 	%r18, %ntid.x;
	mov.u32 	%r2, %tid.x;
	mad.lo.s32 	%r17, %r11, %r18, %r2;
	setp.ge.u32 	%p1, %r17, %r10;
	mov.f32 	%f14, 0f00000000;
	@%p1 bra 	$L__BB4_3;
	mov.u32 	%r12, %nctaid.x;
	mul.lo.s32 	%r4, %r12, %r18;
	cvta.to.global.u64 	%rd1, %rd3;
	cvta.to.global.u64 	%rd2, %rd4;
	mov.f32 	%f14, 0f00000000;
$L__BB4_2:
	mul.wide.u32 	%rd6, %r17, 4;
	add.s64 	%rd7, %rd1, %rd6;
	ld.global.f32 	%f6, [%rd7];
	add.s64 	%rd8, %rd2, %rd6;
	ld.global.f32 	%f7, [%rd8];
	fma.rn.f32 	%f14, %f6, %f7, %f14;
	add.s32 	%r17, %r17, %r4;
	setp.lt.u32 	%p2, %r17, %r10;
	@%p2 bra 	$L__BB4_2;
$L__BB4_3:
	shl.b32 	%r13, %r2, 2;
	mov.u32 	%r14, _ZZ10dotProductiPKfS0_PfE5cache;
	add.s32 	%r7, %r14, %r13;
	st.shared.f32 	[%r7], %f14;
	bar.sync 	0;
	setp.lt.u32 	%p3, %r18, 2;
	@%p3 bra 	$L__BB4_7;
$L__BB4_4:
	shr.u32 	%r9, %r18, 1;
	setp.ge.u32 	%p4, %r2, %r9;
	@%p4 bra 	$L__BB4_6;
	shl.b32 	%r15, %r9, 2;
	add.s32 	%r16, %r7, %r15;
	ld.shared.f32 	%f8, [%r16];
	ld.shared.f32 	%f9, [%r7];
	add.f32 	%f10, %f8, %f9;
	st.shared.f32 	[%r7], %f10;
$L__BB4_6:
	bar.sync 	0;
	setp.gt.u32 	%p5, %r18, 3;
	mov.u32 	%r18, %r9;
	@%p5 bra 	$L__BB4_4;
$L__BB4_7:
	setp.ne.s32 	%p6, %r2, 0;
	@%p6 bra 	$L__BB4_9;
	ld.shared.f32 	%f11, [_ZZ10dotProductiPKfS0_PfE5cache];
	cvta.to.global.u64 	%rd9, %rd5;
	atom.global.add.f32 	%f12, [%rd9], %f11;
$L__BB4_9:
	ret;

}


// ===== COMPILED SASS (sm_100) =====

	.target	sm_100

	.elftype	@"ET_EXEC"


//--------------------- .note.nv.tkinfo           --------------------------
	.section	.note.nv.tkinfo,"",@"SHT_NOTE"
	.sectionflags	@"SHF_NOTE_NV_TKINFO"
	.tkinfo
        /*0018*/ 	.word	0x00000002
        /*0030*/ 	.string	""
        /*0030*/ 	.string	"ptxas"
        /*0030*/ 	.string	"Cuda compilation tools, release 13.0, V13.0.88"
        /*0030*/ 	.string	"Build cuda_13.0.r13.0/compiler.36424714_0"
        /*0030*/ 	.string	"-arch sm_100 -m 64 "



//--------------------- .note.nv.cuinfo           --------------------------
	.section	.note.nv.cuinfo,"",@"SHT_NOTE"
	.sectionflags	@"SHF_NOTE_NV_CUINFO"
        /*0018*/ 	.short	0x0002
        /*001a*/ 	.short	0x0064
        /*001c*/ 	.short	0x0082
	.zero		2


//--------------------- .nv.info                  --------------------------
	.section	.nv.info,"",@"SHT_CUDA_INFO"
	.align	4


	//----- nvinfo : EIATTR_REGCOUNT
	.align		4
        /*0000*/ 	.byte	0x04, 0x2f
        /*0002*/ 	.short	(.L_1 - .L_0)
	.align		4
.L_0:
        /*0004*/ 	.word	index@(spRMultKernel)
        /*0008*/ 	.word	0x00000020


	//----- nvinfo : EIATTR_FRAME_SIZE
	.align		4
.L_1:
        /*000c*/ 	.byte	0x04, 0x11
        /*000e*/ 	.short	(.L_3 - .L_2)
	.align		4
.L_2:
        /*0010*/ 	.word	index@(spRMultKernel)
        /*0014*/ 	.word	0x00000000


	//----- nvinfo : EIATTR_REGCOUNT
	.align		4
.L_3:
        /*0018*/ 	.byte	0x04, 0x2f
        /*001a*/ 	.short	(.L_5 - .L_4)
	.align		4
.L_4:
        /*001c*/ 	.word	index@(spRMultSubKernel)
        /*0020*/ 	.word	0x00000020


	//----- nvinfo : EIATTR_FRAME_SIZE
	.align		4
.L_5:
        /*0024*/ 	.byte	0x04, 0x11
        /*0026*/ 	.short	(.L_7 - .L_6)
	.align		4
.L_6:
        /*0028*/ 	.word	index@(spRMultSubKernel)
        /*002c*/ 	.word	0x00000000


	//----- nvinfo : EIATTR_REGCOUNT
	.align		4
.L_7:
        /*0030*/ 	.byte	0x04, 0x2f
        /*0032*/ 	.short	(.L_9 - .L_8)
	.align		4
.L_8:
        /*0034*/ 	.word	index@(saxpyKernel)
        /*0038*/ 	.word	0x00000010


	//----- nvinfo : EIATTR_FRAME_SIZE
	.align		4
.L_9:
        /*003c*/ 	.byte	0x04, 0x11
        /*003e*/ 	.short	(.L_11 - .L_10)
	.align		4
.L_10:
        /*0040*/ 	.word	index@(saxpyKernel)
        /*0044*/ 	.word	0x00000000


	//----- nvinfo : EIATTR_REGCOUNT
	.align		4
.L_11:
        /*0048*/ 	.byte	0x04, 0x2f
        /*004a*/ 	.short	(.L_13 - .L_12)
	.align		4
.L_12:
        /*004c*/ 	.word	index@(saxpbyKernel)
        /*0050*/ 	.word	0x00000014


	//----- nvinfo : EIATTR_FRAME_SIZE
	.align		4
.L_13:
        /*0054*/ 	.byte	0x04, 0x11
        /*0056*/ 	.short	(.L_15 - .L_14)
	.align		4
.L_14:
        /*0058*/ 	.word	index@(saxpbyKernel)
        /*005c*/ 	.word	0x00000000


	//----- nvinfo : EIATTR_REGCOUNT
	.align		4
.L_15:
        /*0060*/ 	.byte	0x04, 0x2f
        /*0062*/ 	.short	(.L_17 - .L_16)
	.align		4
.L_16:
        /*0064*/ 	.word	index@(dotProductKernel)
        /*0068*/ 	.word	0x00000012


	//----- nvinfo : EIATTR_FRAME_SIZE
	.align		4
.L_17:
        /*006c*/ 	.byte	0x04, 0x11
        /*006e*/ 	.short	(.L_19 - .L_18)
	.align		4
.L_18:
        /*0070*/ 	.word	index@(dotProductKernel)
        /*0074*/ 	.word	0x00000000


	//----- nvinfo : EIATTR_MIN_STACK_SIZE
	.align		4
.L_19:
        /*0078*/ 	.byte	0x04, 0x12
        /*007a*/ 	.short	(.L_21 - .L_20)
	.align		4
.L_20:
        /*007c*/ 	.word	index@(dotProductKernel)
        /*0080*/ 	.word	0x00000000


	//----- nvinfo : EIATTR_MIN_STACK_SIZE
	.align		4
.L_21:
        /*0084*/ 	.byte	0x04, 0x12
        /*0086*/ 	.short	(.L_23 - .L_22)
	.align		4
.L_22:
        /*0088*/ 	.word	index@(saxpbyKernel)
        /*008c*/ 	.word	0x00000000


	//----- nvinfo : EIATTR_MIN_STACK_SIZE
	.align		4
.L_23:
        /*0090*/ 	.byte	0x04, 0x12
        /*0092*/ 	.short	(.L_25 - .L_24)
	.align		4
.L_24:
        /*0094*/ 	.word	index@(saxpyKernel)
        /*0098*/ 	.word	0x00000000


	//----- nvinfo : EIATTR_MIN_STACK_SIZE
	.align		4
.L_25:
        /*009c*/ 	.byte	0x04, 0x12
        /*009e*/ 	.short	(.L_27 - .L_26)
	.align		4
.L_26:
        /*00a0*/ 	.word	index@(spRMultSubKernel)
        /*00a4*/ 	.word	0x00000000


	//----- nvinfo : EIATTR_MIN_STACK_SIZE
	.align		4
.L_27:
        /*00a8*/ 	.byte	0x04, 0x12
        /*00aa*/ 	.short	(.L_29 - .L_28)
	.align		4
.L_28:
        /*00ac*/ 	.word	index@(spRMultKernel)
        /*00b0*/ 	.word	0x00000000
.L_29:


//--------------------- .nv.compat                --------------------------
	.section	.nv.compat,"",@"SHT_CUDA_COMPAT_INFO"
	.align	4
        /*0000*/ 	.byte	0x02, 0x09, 0x00, 0x00, 0x02, 0x02, 0x01, 0x00, 0x02, 0x05, 0x05, 0x00, 0x03, 0x07, 0x01, 0x01
        /*0010*/ 	.byte	0x02, 0x03, 0x00, 0x00, 0x02, 0x06, 0x01, 0x00, 0x04, 0x0b, 0x08, 0x00, 0x09, 0x00, 0x00, 0x00
        /*0020*/ 	.byte	0x00, 0x00, 0x00, 0x00


//--------------------- .nv.info.dotProductKernel --------------------------
	.section	.nv.info.dotProductKernel,"",@"SHT_CUDA_INFO"
	.sectionflags	@""
	.align	4


	//----- nvinfo : EIATTR_CUDA_API_VERSION
	.align		4
        /*0000*/ 	.byte	0x04, 0x37
        /*0002*/ 	.short	(.L_31 - .L_30)
.L_30:
        /*0004*/ 	.word	0x00000082


	//----- nvinfo : EIATTR_KPARAM_INFO
	.align		4
.L_31:
        /*0008*/ 	.byte	0x04, 0x17
        /*000a*/ 	.short	(.L_33 - .L_32)
.L_32:
        /*000c*/ 	.word	0x00000000
        /*0010*/ 	.short	0x0003
        /*0012*/ 	.short	0x0018
        /*0014*/ 	.byte	0x00, 0xf5, 0x21, 0x00


	//----- nvinfo : EIATTR_KPARAM_INFO
	.align		4
.L_33:
        /*0018*/ 	.byte	0x04, 0x17
        /*001a*/ 	.short	(.L_35 - .L_34)
.L_34:
        /*001c*/ 	.word	0x00000000
        /*0020*/ 	.short	0x0002
        /*0022*/ 	.short	0x0010
        /*0024*/ 	.byte	0x00, 0xf5, 0x21, 0x00


	//----- nvinfo : EIATTR_KPARAM_INFO
	.align		4
.L_35:
        /*0028*/ 	.byte	0x04, 0x17
        /*002a*/ 	.short	(.L_37 - .L_36)
.L_36:
        /*002c*/ 	.word	0x00000000
        /*0030*/ 	.short	0x0001
        /*0032*/ 	.short	0x0008
        /*0034*/ 	.byte	0x00, 0xf5, 0x21, 0x00


	//----- nvinfo : EIATTR_KPARAM_INFO
	.align		4
.L_37:
        /*0038*/ 	.byte	0x04, 0x17
        /*003a*/ 	.short	(.L_39 - .L_38)
.L_38:
        /*003c*/ 	.word	0x00000000
        /*0040*/ 	.short	0x0000
        /*0042*/ 	.short	0x0000
        /*0044*/ 	.byte	0x00, 0xf0, 0x11, 0x00


	//----- nvinfo : EIATTR_SPARSE_MMA_MASK
	.align		4
.L_39:
        /*0048*/ 	.byte	0x03, 0x50
        /*004a*/ 	.short	0x0000


	//----- nvinfo : EIATTR_MAXREG_COUNT
	.align		4
        /*004c*/ 	.byte	0x03, 0x1b
        /*004e*/ 	.short	0x00ff


	//----- nvinfo : EIATTR_NUM_BARRIERS
	.align		4
        /*0050*/ 	.byte	0x02, 0x4c
        /*0052*/ 	.byte	0x01
	.zero		1


	//----- nvinfo : EIATTR_MERCURY_ISA_VERSION
	.align		4
        /*0054*/ 	.byte	0x03, 0x5f
        /*0056*/ 	.short	0x0101


	//----- nvinfo : EIATTR_VRC_CTA_INIT_COUNT
	.align		4
        /*0058*/ 	.byte	0x02, 0x4a
	.zero		1
	.zero		1


	//----- nvinfo : EIATTR_EXIT_INSTR_OFFSETS
	.align		4
        /*005c*/ 	.byte	0x04, 0x1c
        /*005e*/ 	.short	(.L_41 - .L_40)


	//   ....[0]....
.L_40:
        /*0060*/ 	.word	0x000002d0


	//   ....[1]....
        /*0064*/ 	.word	0x00000340


	//----- nvinfo : EIATTR_CRS_STACK_SIZE
	.align		4
.L_41:
        /*0068*/ 	.byte	0x04, 0x1e
        /*006a*/ 	.short	(.L_43 - .L_42)
.L_42:
        /*006c*/ 	.word	0x00000000


	//----- nvinfo : EIATTR_CBANK_PARAM_SIZE
	.align		4
.L_43:
        /*0070*/ 	.byte	0x03, 0x19
        /*0072*/ 	.short	0x0020


	//----- nvinfo : EIATTR_PARAM_CBANK
	.align		4
        /*0074*/ 	.byte	0x04, 0x0a
        /*0076*/ 	.short	(.L_45 - .L_44)
	.align		4
.L_44:
        /*0078*/ 	.word	index@(.nv.constant0.dotProductKernel)
        /*007c*/ 	.short	0x0380
        /*007e*/ 	.short	0x0020


	//----- nvinfo : EIATTR_SW_WAR
	.align		4
.L_45:
        /*0080*/ 	.byte	0x04, 0x36
        /*0082*/ 	.short	(.L_47 - .L_46)
.L_46:
        /*0084*/ 	.word	0x00000008
.L_47:


//--------------------- .nv.info.saxpbyKernel     --------------------------
	.section	.nv.info.saxpbyKernel,"",@"SHT_CUDA_INFO"
	.sectionflags	@""
	.align	4


	//----- nvinfo : EIATTR_CUDA_API_VERSION
	.align		4
        /*0000*/ 	.byte	0x04, 0x37
        /*0002*/ 	.short	(.L_49 - .L_48)
.L_48:
        /*0004*/ 	.word	0x00000082


	//----- nvinfo : EIATTR_KPARAM_INFO
	.align		4
.L_49:
        /*0008*/ 	.byte	0x04, 0x17
        /*000a*/ 	.short	(.L_51 - .L_50)
.L_50:
        /*000c*/ 	.word	0x00000000
        /*0010*/ 	.short	0x0005
        /*0012*/ 	.short	0x0020
        /*0014*/ 	.byte	0x00, 0xf5, 0x21, 0x00


	//----- nvinfo : EIATTR_KPARAM_INFO
	.align		4
.L_51:
        /*0018*/ 	.byte	0x04, 0x17
        /*001a*/ 	.short	(.L_53 - .L_52)
.L_52:
        /*001c*/ 	.word	0x00000000
        /*0020*/ 	.short	0x0004
        /*0022*/ 	.short	0x0018
        /*0024*/ 	.byte	0x00, 0xf5, 0x21, 0x00


	//----- nvinfo : EIATTR_KPARAM_INFO
	.align		4
.L_53:
        /*0028*/ 	.byte	0x04, 0x17
        /*002a*/ 	.short	(.L_55 - .L_54)
.L_54:
        /*002c*/ 	.word	0x00000000
        /*0030*/ 	.short	0x0003
        /*0032*/ 	.short	0x0010
        /*0034*/ 	.byte	0x00, 0xf5, 0x21, 0x00


	//----- nvinfo : EIATTR_KPARAM_INFO
	.align		4
.L_55:
        /*0038*/ 	.byte	0x04, 0x17
        /*003a*/ 	.short	(.L_57 - .L_56)
.L_56:
        /*003c*/ 	.word	0x00000000
        /*0040*/ 	.short	0x0002
        /*0042*/ 	.short	0x0008
        /*0044*/ 	.byte	0x00, 0xf0, 0x11, 0x00


	//----- nvinfo : EIATTR_KPARAM_INFO
	.align		4
.L_57:
        /*0048*/ 	.byte	0x04, 0x17
        /*004a*/ 	.short	(.L_59 - .L_58)
.L_58:
        /*004c*/ 	.word	0x00000000
        /*0050*/ 	.short	0x0001
        /*0052*/ 	.short	0x0004
        /*0054*/ 	.byte	0x00, 0xf0, 0x11, 0x00


	//----- nvinfo : EIATTR_KPARAM_INFO
	.align		4
.L_59:
        /*0058*/ 	.byte	0x04, 0x17
        /*005a*/ 	.short	(.L_61 - .L_60)
.L_60:
        /*005c*/ 	.word	0x00000000
        /*0060*/ 	.short	0x0000
        /*0062*/ 	.short	0x0000
        /*0064*/ 	.byte	0x00, 0xf0, 0x11, 0x00


	//----- nvinfo : EIATTR_SPARSE_MMA_MASK
	.align		4
.L_61:
        /*0068*/ 	.byte	0x03, 0x50
        /*006a*/ 	.short	0x0000


	//----- nvinfo : EIATTR_MAXREG_COUNT
	.align		4
        /*006c*/ 	.byte	0x03, 0x1b
        /*006e*/ 	.short	0x00ff


	//----- nvinfo : EIATTR_MERCURY_ISA_VERSION
	.align		4
        /*0070*/ 	.byte	0x03, 0x5f
        /*0072*/ 	.short	0x0101


	//----- nvinfo : EIATTR_VRC_CTA_INIT_COUNT
	.align		4
        /*0074*/ 	.byte	0x02, 0x4a
	.zero		1
	.zero		1


	//----- nvinfo : EIATTR_EXIT_INSTR_OFFSETS
	.align		4
        /*0078*/ 	.byte	0x04, 0x1c
        /*007a*/ 	.short	(.L_63 - .L_62)


	//   ....[0]....
.L_62:
        /*007c*/ 	.word	0x00000070


	//   ....[1]....
        /*0080*/ 	.word	0x000001b0


	//----- nvinfo : EIATTR_CRS_STACK_SIZE
	.align		4
.L_63:
        /*0084*/ 	.byte	0x04, 0x1e
        /*0086*/ 	.short	(.L_65 - .L_64)
.L_64:
        /*0088*/ 	.word	0x00000000


	//----- nvinfo : EIATTR_CBANK_PARAM_SIZE
	.align		4
.L_65:
        /*008c*/ 	.byte	0x03, 0x19
        /*008e*/ 	.short	0x0028


	//----- nvinfo : EIATTR_PARAM_CBANK
	.align		4
        /*0090*/ 	.byte	0x04, 0x0a
        /*0092*/ 	.short	(.L_67 - .L_66)
	.align		4
.L_66:
        /*0094*/ 	.word	index@(.nv.constant0.saxpbyKernel)
        /*0098*/ 	.short	0x0380
        /*009a*/ 	.short	0x0028


	//----- nvinfo : EIATTR_SW_WAR
	.align		4
.L_67:
        /*009c*/ 	.byte	0x04, 0x36
        /*009e*/ 	.short	(.L_69 - .L_68)
.L_68:
        /*00a0*/ 	.word	0x00000008
.L_69:


//--------------------- .nv.info.saxpyKernel      --------------------------
	.section	.nv.info.saxpyKernel,"",@"SHT_CUDA_INFO"
	.sectionflags	@""
	.align	4


	//----- nvinfo : EIATTR_CUDA_API_VERSION
	.align		4
        /*0000*/ 	.byte	0x04, 0x37
        /*0002*/ 	.short	(.L_71 - .L_70)
.L_70:
        /*0004*/ 	.word	0x00000082


	//----- nvinfo : EIATTR_KPARAM_INFO
	.align		4
.L_71:
        /*0008*/ 	.byte	0x04, 0x17
        /*000a*/ 	.short	(.L_73 - .L_72)
.L_72:
        /*000c*/ 	.word	0x00000000
        /*0010*/ 	.short	0x0003
        /*0012*/ 	.short	0x0010
        /*0014*/ 	.byte	0x00, 0xf5, 0x21, 0x00


	//----- nvinfo : EIATTR_KPARAM_INFO
	.align		4
.L_73:
        /*0018*/ 	.byte	0x04, 0x17
        /*001a*/ 	.short	(.L_75 - .L_74)
.L_74:
        /*001c*/ 	.word	0x00000000
        /*0020*/ 	.short	0x0002
        /*0022*/ 	.short	0x0008
        /*0024*/ 	.byte	0x00, 0xf5, 0x21, 0x00


	//----- nvinfo : EIATTR_KPARAM_INFO
	.align		4
.L_75:
        /*0028*/ 	.byte	0x04, 0x17
        /*002a*/ 	.short	(.L_77 - .L_76)
.L_76:
        /*002c*/ 	.word	0x00000000
        /*0030*/ 	.short	0x0001
        /*0032*/ 	.short	0x0004
        /*0034*/ 	.byte	0x00, 0xf0, 0x11, 0x00


	//----- nvinfo : EIATTR_KPARAM_INFO
	.align		4
.L_77:
        /*0038*/ 	.byte	0x04, 0x17
        /*003a*/ 	.short	(.L_79 - .L_78)
.L_78:
        /*003c*/ 	.word	0x00000000
        /*0040*/ 	.short	0x0000
        /*0042*/ 	.short	0x0000
        /*0044*/ 	.byte	0x00, 0xf0, 0x11, 0x00


	//----- nvinfo : EIATTR_SPARSE_MMA_MASK
	.align		4
.L_79:
        /*0048*/ 	.byte	0x03, 0x50
        /*004a*/ 	.short	0x0000


	//----- nvinfo : EIATTR_MAXREG_COUNT
	.align		4
        /*004c*/ 	.byte	0x03, 0x1b
        /*004e*/ 	.short	0x00ff


	//----- nvinfo : EIATTR_MERCURY_ISA_VERSION
	.align		4
        /*0050*/ 	.byte	0x03, 0x5f
        /*0052*/ 	.short	0x0101


	//----- nvinfo : EIATTR_VRC_CTA_INIT_COUNT
	.align		4
        /*0054*/ 	.byte	0x02, 0x4a
	.zero		1
	.zero		1


	//----- nvinfo : EIATTR_EXIT_INSTR_OFFSETS
	.align		4
        /*0058*/ 	.byte	0x04, 0x1c
        /*005a*/ 	.short	(.L_81 - .L_80)


	//   ....[0]....
.L_80:
        /*005c*/ 	.word	0x00000070


	//   ....[1]....
        /*0060*/ 	.word	0x00000170


	//----- nvinfo : EIATTR_CRS_STACK_SIZE
	.align		4
.L_81:
        /*0064*/ 	.byte	0x04, 0x1e
        /*0066*/ 	.short	(.L_83 - .L_82)
.L_82:
        /*0068*/ 	.word	0x00000000


	//----- nvinfo : EIATTR_CBANK_PARAM_SIZE
	.align		4
.L_83:
        /*006c*/ 	.byte	0x03, 0x19
        /*006e*/ 	.short	0x0018


	//----- nvinfo : EIATTR_PARAM_CBANK
	.align		4
        /*0070*/ 	.byte	0x04, 0x0a
        /*0072*/ 	.short	(.L_85 - .L_84)
	.align		4
.L_84:
        /*0074*/ 	.word	index@(.nv.constant0.saxpyKernel)
        /*0078*/ 	.short	0x0380
        /*007a*/ 	.short	0x0018


	//----- nvinfo : EIATTR_SW_WAR
	.align		4
.L_85:
        /*007c*/ 	.byte	0x04, 0x36
        /*007e*/ 	.short	(.L_87 - .L_86)
.L_86:
        /*0080*/ 	.word	0x00000008
.L_87:


//--------------------- .nv.info.spRMultSubKernel --------------------------
	.section	.nv.info.spRMultSubKernel,"",@"SHT_CUDA_INFO"
	.sectionflags	@""
	.align	4


	//----- nvinfo : EIATTR_CUDA_API_VERSION
	.align		4
        /*0000*/ 	.byte	0x04, 0x37
        /*0002*/ 	.short	(.L_89 - .L_88)
.L_88:
        /*0004*/ 	.word	0x00000082


	//----- nvinfo : EIATTR_KPARAM_INFO
	.align		4
.L_89:
        /*0008*/ 	.byte	0x04, 0x17
        /*000a*/ 	.short	(.L_91 - .L_90)
.L_90:
        /*000c*/ 	.word	0x00000000
        /*0010*/ 	.short	0x0006
        /*0012*/ 	.short	0x0030
        /*0014*/ 	.byte	0x00, 0xf5, 0x21, 0x00


	//----- nvinfo : EIATTR_KPARAM_INFO
	.align		4
.L_91:
        /*0018*/ 	.byte	0x04, 0x17
        /*001a*/ 	.short	(.L_93 - .L_92)
.L_92:
        /*001c*/ 	.word	0x00000000
        /*0020*/ 	.short	0x0005
        /*0022*/ 	.short	0x0028
        /*0024*/ 	.byte	0x00, 0xf5, 0x21, 0x00


	//----- nvinfo : EIATTR_KPARAM_INFO
	.align		4
.L_93:
        /*0028*/ 	.byte	0x04, 0x17
        /*002a*/ 	.short	(.L_95 - .L_94)
.L_94:
        /*002c*/ 	.word	0x00000000
        /*0030*/ 	.short	0x0004
        /*0032*/ 	.short	0x0020
        /*0034*/ 	.byte	0x00, 0xf5, 0x21, 0x00


	//----- nvinfo : EIATTR_KPARAM_INFO
	.align		4
.L_95:
        /*0038*/ 	.byte	0x04, 0x17
        /*003a*/ 	.short	(.L_97 - .L_96)
.L_96:
        /*003c*/ 	.word	0x00000000
        /*0040*/ 	.short	0x0003
        /*0042*/ 	.short	0x0018
        /*0044*/ 	.byte	0x00, 0xf5, 0x21, 0x00


	//----- nvinfo : EIATTR_KPARAM_INFO
	.align		4
.L_97:
        /*0048*/ 	.byte	0x04, 0x17
        /*004a*/ 	.short	(.L_99 - .L_98)
.L_98:
        /*004c*/ 	.word	0x00000000
        /*0050*/ 	.short	0x0002
        /*0052*/ 	.short	0x0010
        /*0054*/ 	.byte	0x00, 0xf5, 0x21, 0x00


	//----- nvinfo : EIATTR_KPARAM_INFO
	.align		4
.L_99:
        /*0058*/ 	.byte	0x04, 0x17
        /*005a*/ 	.short	(.L_101 - .L_100)
.L_100:
        /*005c*/ 	.word	0x00000000
        /*0060*/ 	.short	0x0001
        /*0062*/ 	.short	0x0008
        /*0064*/ 	.byte	0x00, 0xf5, 0x21, 0x00


	//----- nvinfo : EIATTR_KPARAM_INFO
	.align		4
.L_101:
        /*0068*/ 	.byte	0x04, 0x17
        /*006a*/ 	.short	(.L_103 - .L_102)
.L_102:
        /*006c*/ 	.word	0x00000000
        /*0070*/ 	.short	0x0000
        /*0072*/ 	.short	0x0000
        /*0074*/ 	.byte	0x00, 0xf0, 0x11, 0x00


	//----- nvinfo : EIATTR_SPARSE_MMA_MASK
	.align		4
.L_103:
        /*0078*/ 	.byte	0x03, 0x50
        /*007a*/ 	.short	0x0000


	//----- nvinfo : EIATTR_MAXREG_COUNT
	.align		4
        /*007c*/ 	.byte	0x03, 0x1b
        /*007e*/ 	.short	0x00ff


	//----- nvinfo : EIATTR_MERCURY_ISA_VERSION
	.align		4
        /*0080*/ 	.byte	0x03, 0x5f
        /*0082*/ 	.short	0x0101


	//----- nvinfo : EIATTR_VRC_CTA_INIT_COUNT
	.align		4
        /*0084*/ 	.byte	0x02, 0x4a
	.zero		1
	.zero		1


	//----- nvinfo : EIATTR_EXIT_INSTR_OFFSETS
	.align		4
        /*0088*/ 	.byte	0x04, 0x1c
        /*008a*/ 	.short	(.L_105 - .L_104)


	//   ....[0]....
.L_104:
        /*008c*/ 	.word	0x00000070


	//   ....[1]....
        /*0090*/ 	.word	0x00000f70


	//----- nvinfo : EIATTR_CRS_STACK_SIZE
	.align		4
.L_105:
        /*0094*/ 	.byte	0x04, 0x1e
        /*0096*/ 	.short	(.L_107 - .L_106)
.L_106:
        /*0098*/ 	.word	0x00000000


	//----- nvinfo : EIATTR_CBANK_PARAM_SIZE
	.align		4
.L_107:
        /*009c*/ 	.byte	0x03, 0x19
        /*009e*/ 	.short	0x0038


	//----- nvinfo : EIATTR_PARAM_CBANK
	.align		4
        /*00a0*/ 	.byte	0x04, 0x0a
        /*00a2*/ 	.short	(.L_109 - .L_108)
	.align		4
.L_108:
        /*00a4*/ 	.word	index@(.nv.constant0.spRMultSubKernel)
        /*00a8*/ 	.short	0x0380
        /*00aa*/ 	.short	0x0038


	//----- nvinfo : EIATTR_SW_WAR
	.align		4
.L_109:
        /*00ac*/ 	.byte	0x04, 0x36
        /*00ae*/ 	.short	(.L_111 - .L_110)
.L_110:
        /*00b0*/ 	.word	0x00000008
.L_111:


//--------------------- .nv.info.spRMultKernel    --------------------------
	.section	.nv.info.spRMultKernel,"",@"SHT_CUDA_INFO"
	.sectionflags	@""
	.align	4


	//----- nvinfo : EIATTR_CUDA_API_VERSION
	.align		4
        /*0000*/ 	.byte	0x04, 0x37
        /*0002*/ 	.short	(.L_113 - .L_112)
.L_112:
        /*0004*/ 	.word	0x00000082


	//----- nvinfo : EIATTR_KPARAM_INFO
	.align		4
.L_113:
        /*0008*/ 	.byte	0x04, 0x17
        /*000a*/ 	.short	(.L_115 - .L_114)
.L_114:
        /*000c*/ 	.word	0x00000000
        /*0010*/ 	.short	0x0005
        /*0012*/ 	.short	0x0028
        /*0014*/ 	.byte	0x00, 0xf5, 0x21, 0x00


	//----- nvinfo : EIATTR_KPARAM_INFO
	.align		4
.L_115:
        /*0018*/ 	.byte	0x04, 0x17
        /*001a*/ 	.short	(.L_117 - .L_116)
.L_116:
        /*001c*/ 	.word	0x00000000
        /*0020*/ 	.short	0x0004
        /*0022*/ 	.short	0x0020
        /*0024*/ 	.byte	0x00, 0xf5, 0x21, 0x00


	//----- nvinfo : EIATTR_KPARAM_INFO
	.align		4
.L_117:
        /*0028*/ 	.byte	0x04, 0x17
        /*002a*/ 	.short	(.L_119 - .L_118)
.L_118:
        /*002c*/ 	.word	0x00000000
        /*0030*/ 	.short	0x0003
        /*0032*/ 	.short	0x0018
        /*0034*/ 	.byte	0x00, 0xf5, 0x21, 0x00


	//----- nvinfo : EIATTR_KPARAM_INFO
	.align		4
.L_119:
        /*0038*/ 	.byte	0x04, 0x17
        /*003a*/ 	.short	(.L_121 - .L_120)
.L_120:
        /*003c*/ 	.word	0x00000000
        /*0040*/ 	.short	0x0002
        /*0042*/ 	.short	0x0010
        /*0044*/ 	.byte	0x00, 0xf5, 0x21, 0x00


	//----- nvinfo : EIATTR_KPARAM_INFO
	.align		4
.L_121:
        /*0048*/ 	.byte	0x04, 0x17
        /*004a*/ 	.short	(.L_123 - .L_122)
.L_122:
        /*004c*/ 	.word	0x00000000
        /*0050*/ 	.short	0x0001
        /*0052*/ 	.short	0x0008
        /*0054*/ 	.byte	0x00, 0xf5, 0x21, 0x00


	//----- nvinfo : EIATTR_KPARAM_INFO
	.align		4
.L_123:
        /*0058*/ 	.byte	0x04, 0x17
        /*005a*/ 	.short	(.L_125 - .L_124)
.L_124:
        /*005c*/ 	.word	0x00000000
        /*0060*/ 	.short	0x0000
        /*0062*/ 	.short	0x0000
        /*0064*/ 	.byte	0x00, 0xf0, 0x11, 0x00


	//----- nvinfo : EIATTR_SPARSE_MMA_MASK
	.align		4
.L_125:
        /*0068*/ 	.byte	0x03, 0x50
        /*006a*/ 	.short	0x0000


	//----- nvinfo : EIATTR_MAXREG_COUNT
	.align		4
        /*006c*/ 	.byte	0x03, 0x1b
        /*006e*/ 	.short	0x00ff


	//----- nvinfo : EIATTR_MERCURY_ISA_VERSION
	.align		4
        /*0070*/ 	.byte	0x03, 0x5f
        /*0072*/ 	.short	0x0101


	//----- nvinfo : EIATTR_VRC_CTA_INIT_COUNT
	.align		4
        /*0074*/ 	.byte	0x02, 0x4a
	.zero		1
	.zero		1


	//----- nvinfo : EIATTR_EXIT_INSTR_OFFSETS
	.align		4
        /*0078*/ 	.byte	0x04, 0x1c
        /*007a*/ 	.short	(.L_127 - .L_126)


	//   ....[0]....
.L_126:
        /*007c*/ 	.word	0x00000070


	//   ....[1]....
        /*0080*/ 	.word	0x00000f60


	//----- nvinfo : EIATTR_CRS_STACK_SIZE
	.align		4
.L_127:
        /*0084*/ 	.byte	0x04, 0x1e
        /*0086*/ 	.short	(.L_129 - .L_128)
.L_128:
        /*0088*/ 	.word	0x00000000


	//----- nvinfo : EIATTR_CBANK_PARAM_SIZE
	.align		4
.L_129:
        /*008c*/ 	.byte	0x03, 0x19
        /*008e*/ 	.short	0x0030


	//----- nvinfo : EIATTR_PARAM_CBANK
	.align		4
        /*0090*/ 	.byte	0x04, 0x0a
        /*0092*/ 	.short	(.L_131 - .L_130)
	.align		4
.L_130:
        /*0094*/ 	.word	index@(.nv.constant0.spRMultKernel)
        /*0098*/ 	.short	0x0380
        /*009a*/ 	.short	0x0030


	//----- nvinfo : EIATTR_SW_WAR
	.align		4
.L_131:
        /*009c*/ 	.byte	0x04, 0x36
        /*009e*/ 	.short	(.L_133 - .L_132)
.L_132:
        /*00a0*/ 	.word	0x00000008
.L_133:


//--------------------- .nv.callgraph             --------------------------
	.section	.nv.callgraph,"",@"SHT_CUDA_CALLGRAPH"
	.align	4
	.sectionentsize	8
	.align		4
        /*0000*/ 	.word	0x00000000
	.align		4
        /*0004*/ 	.word	0xffffffff
	.align		4
        /*0008*/ 	.word	0x00000000
	.align		4
        /*000c*/ 	.word	0xfffffffe
	.align		4
        /*0010*/ 	.word	0x00000000
	.align		4
        /*0014*/ 	.word	0xfffffffd
	.align		4
        /*0018*/ 	.word	0x00000000
	.align		4
        /*001c*/ 	.word	0xfffffffc


//--------------------- .text.dotProductKernel    --------------------------
	.section	.text.dotProductKernel,"ax",@progbits
	.align	128
        .global         dotProductKernel
        .type           dotProductKernel,@function
        .size           dotProductKernel,(.L_x_32 - dotProductKernel)
        .other          dotProductKernel,@"STO_CUDA_ENTRY STV_DEFAULT"
dotProductKernel:
.text.dotProductKernel:
[----:B------:R-:W-:Y:S01]  /*0000*/  LDC R1, c[0x0][0x37c] ;  /* 0x0000df00ff017b82 */ /* 0x000fe20000000800 */
[----:B------:R-:W0:Y:S07]  /*0010*/  S2R R13, SR_TID.X ;  /* 0x00000000000d7919 */ /* 0x000e2e0000002100 */
[----:B------:R-:W0:Y:S01]  /*0020*/  S2UR UR4, SR_CTAID.X ;  /* 0x00000000000479c3 */ /* 0x000e220000002500 */
[----:B------:R-:W1:Y:S01]  /*0030*/  LDCU UR5, c[0x0][0x380] ;  /* 0x00007000ff0577ac */ /* 0x000e620008000800 */
[----:B------:R-:W-:Y:S01]  /*0040*/  BSSY.RECONVERGENT B0, `(.L_x_0) ;  /* 0x0000014000007945 */ /* 0x000fe20003800200 */
[----:B------:R-:W-:Y:S01]  /*0050*/  IMAD.MOV.U32 R11, RZ, RZ, RZ ;  /* 0x000000ffff0b7224 */ /* 0x000fe200078e00ff */
[----:B------:R-:W2:Y:S04]  /*0060*/  LDCU.64 UR6, c[0x0][0x358] ;  /* 0x00006b00ff0677ac */ /* 0x000ea80008000a00 */
[----:B------:R-:W0:Y:S02]  /*0070*/  LDC R10, c[0x0][0x360] ;  /* 0x0000d800ff0a7b82 */ /* 0x000e240000000800 */
[----:B0-----:R-:W-:-:S05]  /*0080*/  IMAD R0, R10, UR4, R13 ;  /* 0x000000040a007c24 */ /* 0x001fca000f8e020d */
[----:B-1----:R-:W-:-:S13]  /*0090*/  ISETP.GE.U32.AND P0, PT, R0, UR5, PT ;  /* 0x0000000500007c0c */ /* 0x002fda000bf06070 */
[----:B--2---:R-:W-:Y:S05]  /*00a0*/  @P0 BRA `(.L_x_1) ;  /* 0x0000000000340947 */ /* 0x004fea0003800000 */
[----:B------:R-:W0:Y:S01]  /*00b0*/  LDC.64 R6, c[0x0][0x388] ;  /* 0x0000e200ff067b82 */ /* 0x000e220000000a00 */
[----:B------:R-:W1:Y:S01]  /*00c0*/  LDCU UR4, c[0x0][0x370] ;  /* 0x00006e00ff0477ac */ /* 0x000e620008000800 */
[----:B------:R-:W-:-:S06]  /*00d0*/  HFMA2 R11, -RZ, RZ, 0, 0 ;  /* 0x00000000ff0b7431 */ /* 0x000fcc00000001ff */
[----:B------:R-:W2:Y:S01]  /*00e0*/  LDC.64 R8, c[0x0][0x390] ;  /* 0x0000e400ff087b82 */ /* 0x000ea20000000a00 */
[----:B-1----:R-:W-:-:S07]  /*00f0*/  IMAD R15, R10, UR4, RZ ;  /* 0x000000040a0f7c24 */ /* 0x002fce000f8e02ff */
.L_x_2:
[----:B0-----:R-:W-:-:S04]  /*0100*/  IMAD.WIDE.U32 R2, R0, 0x4, R6 ;  /* 0x0000000400027825 */ /* 0x001fc800078e0006 */
[----:B--2---:R-:W-:Y:S02]  /*0110*/  IMAD.WIDE.U32 R4, R0, 0x4, R8 ;  /* 0x0000000400047825 */ /* 0x004fe400078e0008 */
[----:B------:R-:W2:Y:S04]  /*0120*/  LDG.E R2, desc[UR6][R2.64] ;  /* 0x0000000602027981 */ /* 0x000ea8000c1e1900 */
[----:B------:R-:W2:Y:S01]  /*0130*/  LDG.E R4, desc[UR6][R4.64] ;  /* 0x0000000604047981 */ /* 0x000ea2000c1e1900 */
[----:B------:R-:W-:-:S05]  /*0140*/  IMAD.IADD R0, R15, 0x1, R0 ;  /* 0x000000010f007824 */ /* 0x000fca00078e0200 */
[----:B------:R-:W-:Y:S01]  /*0150*/  ISETP.GE.U32.AND P0, PT, R0, UR5, PT ;  /* 0x0000000500007c0c */ /* 0x000fe2000bf06070 */
[----:B--2---:R-:W-:-:S12]  /*0160*/  FFMA R11, R2, R4, R11 ;  /* 0x00000004020b7223 */ /* 0x004fd8000000000b */
[----:B------:R-:W-:Y:S05]  /*0170*/  @!P0 BRA `(.L_x_2) ;  /* 0xfffffffc00e08947 */ /* 0x000fea000383ffff */
.L_x_1:
[----:B------:R-:W-:Y:S05]  /*0180*/  BSYNC.RECONVERGENT B0 ;  /* 0x0000000000007941 */ /* 0x000fea0003800200 */
.L_x_0:
[----:B------:R-:W0:Y:S01]  /*0190*/  S2UR UR5, SR_CgaCtaId ;  /* 0x00000000000579c3 */ /* 0x000e220000008800 */
[----:B------:R-:W-:Y:S01]  /*01a0*/  UMOV UR4, 0x400 ;  /* 0x0000040000047882 */ /* 0x000fe20000000000 */
[----:B------:R-:W-:Y:S02]  /*01b0*/  ISETP.GE.U32.AND P1, PT, R10, 0x2, PT ;  /* 0x000000020a00780c */ /* 0x000fe40003f26070 */
[----:B------:R-:W-:Y:S01]  /*01c0*/  ISETP.NE.AND P0, PT, R13, RZ, PT ;  /* 0x000000ff0d00720c */ /* 0x000fe20003f05270 */
[----:B0-----:R-:W-:-:S06]  /*01d0*/  ULEA UR4, UR5, UR4, 0x18 ;  /* 0x0000000405047291 */ /* 0x001fcc000f8ec0ff */
[----:B------:R-:W-:-:S05]  /*01e0*/  LEA R0, R13, UR4, 0x2 ;  /* 0x000000040d007c11 */ /* 0x000fca000f8e10ff */
[----:B------:R0:W-:Y:S01]  /*01f0*/  STS [R0], R11 ;  /* 0x0000000b00007388 */ /* 0x0001e20000000800 */
[----:B------:R-:W-:Y:S06]  /*0200*/  BAR.SYNC.DEFER_BLOCKING 0x0 ;  /* 0x0000000000007b1d */ /* 0x000fec0000010000 */
[----:B------:R-:W-:Y:S05]  /*0210*/  @!P1 BRA `(.L_x_3) ;  /* 0x00000000002c9947 */ /* 0x000fea0003800000 */
.L_x_4:
[----:B------:R-:W-:-:S04]  /*0220*/  SHF.R.U32.HI R4, RZ, 0x1, R10 ;  /* 0x00000001ff047819 */ /* 0x000fc8000001160a */
[----:B------:R-:W-:-:S13]  /*0230*/  ISETP.GE.U32.AND P1, PT, R13, R4, PT ;  /* 0x000000040d00720c */ /* 0x000fda0003f26070 */
[----:B------:R-:W-:Y:S01]  /*0240*/  @!P1 LEA R2, R4, R0, 0x2 ;  /* 0x0000000004029211 */ /* 0x000fe200078e10ff */
[----:B------:R-:W-:Y:S05]  /*0250*/  @!P1 LDS R3, [R0] ;  /* 0x0000000000039984 */ /* 0x000fea0000000800 */
[----:B------:R-:W1:Y:S02]  /*0260*/  @!P1 LDS R2, [R2] ;  /* 0x0000000002029984 */ /* 0x000e640000000800 */
[----:B-1----:R-:W-:-:S05]  /*0270*/  @!P1 FADD R3, R2, R3 ;  /* 0x0000000302039221 */ /* 0x002fca0000000000 */
[----:B------:R1:W-:Y:S01]  /*0280*/  @!P1 STS [R0], R3 ;  /* 0x0000000300009388 */ /* 0x0003e20000000800 */
[----:B------:R-:W-:Y:S01]  /*0290*/  BAR.SYNC.DEFER_BLOCKING 0x0 ;  /* 0x0000000000007b1d */ /* 0x000fe20000010000 */
[----:B------:R-:W-:Y:S01]  /*02a0*/  ISETP.GT.U32.AND P1, PT, R10, 0x3, PT ;  /* 0x000000030a00780c */ /* 0x000fe20003f24070 */
[----:B------:R-:W-:-:S12]  /*02b0*/  IMAD.MOV.U32 R10, RZ, RZ, R4 ;  /* 0x000000ffff0a7224 */ /* 0x000fd800078e0004 */
[----:B-1----:R-:W-:Y:S05]  /*02c0*/  @P1 BRA `(.L_x_4) ;  /* 0xfffffffc00d41947 */ /* 0x002fea000383ffff */
.L_x_3:
[----:B------:R-:W-:Y:S05]  /*02d0*/  @P0 EXIT ;  /* 0x000000000000094d */ /* 0x000fea0003800000 */
[----:B------:R-:W1:Y:S01]  /*02e0*/  S2UR UR5, SR_CgaCtaId ;  /* 0x00000000000579c3 */ /* 0x000e620000008800 */
[----:B------:R-:W-:-:S07]  /*02f0*/  UMOV UR4, 0x400 ;  /* 0x0000040000047882 */ /* 0x000fce0000000000 */
[----:B------:R-:W2:Y:S01]  /*0300*/  LDC.64 R2, c[0x0][0x398] ;  /* 0x0000e600ff027b82 */ /* 0x000ea20000000a00 */
[----:B-1----:R-:W-:-:S09]  /*0310*/  ULEA UR4, UR5, UR4, 0x18 ;  /* 0x0000000405047291 */ /* 0x002fd2000f8ec0ff */
[----:B------:R-:W2:Y:S04]  /*0320*/  LDS R5, [UR4] ;  /* 0x00000004ff057984 */ /* 0x000ea80008000800 */
[----:B--2---:R-:W-:Y:S01]  /*0330*/  REDG.E.ADD.F32.FTZ.RN.STRONG.GPU desc[UR6][R2.64], R5 ;  /* 0x00000005020079a6 */ /* 0x004fe2000c12f306 */
[----:B------:R-:W-:Y:S05]  /*0340*/  EXIT ;  /* 0x000000000000794d */ /* 0x000fea0003800000 */
.L_x_5:
[----:B------:R-:W-:-:S00]  /*0350*/  BRA `(.L_x_5) ;  /* 0xfffffffc00fc7947 */ /* 0x000fc0000383ffff */
[----:B------:R-:W-:-:S00]  /*0360*/  NOP ;  /* 0x0000000000007918 */ /* 0x000fc00000000000 */
        /* <DEDUP_REMOVED lines=9> */
.L_x_32:


//--------------------- .text.saxpbyKernel        --------------------------
	.section	.text.saxpbyKernel,"ax",@progbits
	.align	128
        .global         saxpbyKernel
        .type           saxpbyKernel,@function
        .size           saxpbyKernel,(.L_x_33 - saxpbyKernel)
        .other          saxpbyKernel,@"STO_CUDA_ENTRY STV_DEFAULT"
saxpbyKernel:
.text.saxpbyKernel:
[----:B------:R-:W-:Y:S01]  /*0000*/  LDC R1, c[0x0][0x37c] ;  /* 0x0000df00ff017b82 */ /* 0x000fe20000000800 */
[----:B------:R-:W0:Y:S07]  /*0010*/  S2R R0, SR_TID.X ;  /* 0x0000000000007919 */ /* 0x000e2e0000002100 */
[----:B------:R-:W0:Y:S01]  /*0020*/  S2UR UR4, SR_CTAID.X ;  /* 0x00000000000479c3 */ /* 0x000e220000002500 */
[----:B------:R-:W1:Y:S07]  /*0030*/  LDCU UR5, c[0x0][0x380] ;  /* 0x00007000ff0577ac */ /* 0x000e6e0008000800 */
[----:B------:R-:W0:Y:S02]  /*0040*/  LDC R15, c[0x0][0x360] ;  /* 0x0000d800ff0f7b82 */ /* 0x000e240000000800 */
[----:B0-----:R-:W-:-:S05]  /*0050*/  IMAD R0, R15, UR4, R0 ;  /* 0x000000040f007c24 */ /* 0x001fca000f8e0200 */
[----:B-1----:R-:W-:-:S13]  /*0060*/  ISETP.GE.U32.AND P0, PT, R0, UR5, PT ;  /* 0x0000000500007c0c */ /* 0x002fda000bf06070 */
[----:B------:R-:W-:Y:S05]  /*0070*/  @P0 EXIT ;  /* 0x000000000000094d */ /* 0x000fea0003800000 */
[----:B------:R-:W0:Y:S01]  /*0080*/  LDC.64 R12, c[0x0][0x3a0] ;  /* 0x0000e800ff0c7b82 */ /* 0x000e220000000a00 */
[----:B------:R-:W1:Y:S01]  /*0090*/  LDCU UR4, c[0x0][0x370] ;  /* 0x00006e00ff0477ac */ /* 0x000e620008000800 */
[----:B------:R-:W2:Y:S06]  /*00a0*/  LDCU.64 UR6, c[0x0][0x358] ;  /* 0x00006b00ff0677ac */ /* 0x000eac0008000a00 */
[----:B------:R-:W3:Y:S01]  /*00b0*/  LDC.64 R8, c[0x0][0x390] ;  /* 0x0000e400ff087b82 */ /* 0x000ee20000000a00 */
[----:B------:R-:W4:Y:S01]  /*00c0*/  LDCU UR8, c[0x0][0x388] ;  /* 0x00007100ff0877ac */ /* 0x000f220008000800 */
[----:B------:R-:W0:Y:S06]  /*00d0*/  LDCU UR9, c[0x0][0x384] ;  /* 0x00007080ff0977ac */ /* 0x000e2c0008000800 */
[----:B------:R-:W0:Y:S01]  /*00e0*/  LDC.64 R10, c[0x0][0x398] ;  /* 0x0000e600ff0a7b82 */ /* 0x000e220000000a00 */
[----:B-1----:R-:W-:-:S07]  /*00f0*/  IMAD R15, R15, UR4, RZ ;  /* 0x000000040f0f7c24 */ /* 0x002fce000f8e02ff */
.L_x_6:
[----:B0-----:R-:W-:-:S04]  /*0100*/  IMAD.WIDE.U32 R4, R0, 0x4, R10 ;  /* 0x0000000400047825 */ /* 0x001fc800078e000a */
[C---:B---3--:R-:W-:Y:S02]  /*0110*/  IMAD.WIDE.U32 R2, R0.reuse, 0x4, R8 ;  /* 0x0000000400027825 */ /* 0x048fe400078e0008 */
[----:B--2---:R-:W4:Y:S04]  /*0120*/  LDG.E R4, desc[UR6][R4.64] ;  /* 0x0000000604047981 */ /* 0x004f28000c1e1900 */
[----:B------:R-:W2:Y:S01]  /*0130*/  LDG.E R2, desc[UR6][R2.64] ;  /* 0x0000000602027981 */ /* 0x000ea2000c1e1900 */
[----:B-1----:R-:W-:Y:S01]  /*0140*/  IMAD.WIDE.U32 R6, R0, 0x4, R12 ;  /* 0x0000000400067825 */ /* 0x002fe200078e000c */
[----:B------:R-:W-:-:S04]  /*0150*/  IADD3 R0, PT, PT, R15, R0, RZ ;  /* 0x000000000f007210 */ /* 0x000fc80007ffe0ff */
[----:B------:R-:W-:Y:S01]  /*0160*/  ISETP.GE.U32.AND P0, PT, R0, UR5, PT ;  /* 0x0000000500007c0c */ /* 0x000fe2000bf06070 */
[----:B----4-:R-:W-:-:S04]  /*0170*/  FMUL R17, R4, UR8 ;  /* 0x0000000804117c20 */ /* 0x010fc80008400000 */
[----:B--2---:R-:W-:-:S05]  /*0180*/  FFMA R17, R2, UR9, R17 ;  /* 0x0000000902117c23 */ /* 0x004fca0008000011 */
[----:B------:R1:W-:Y:S03]  /*0190*/  STG.E desc[UR6][R6.64], R17 ;  /* 0x0000001106007986 */ /* 0x0003e6000c101906 */
[----:B------:R-:W-:Y:S05]  /*01a0*/  @!P0 BRA `(.L_x_6) ;  /* 0xfffffffc00d48947 */ /* 0x000fea000383ffff */
[----:B------:R-:W-:Y:S05]  /*01b0*/  EXIT ;  /* 0x000000000000794d */ /* 0x000fea0003800000 */
.L_x_7:
        /* <DEDUP_REMOVED lines=12> */
.L_x_33:


//--------------------- .text.saxpyKernel         --------------------------
	.section	.text.saxpyKernel,"ax",@progbits
	.align	128
        .global         saxpyKernel
        .type           saxpyKernel,@function
        .size           saxpyKernel,(.L_x_34 - saxpyKernel)
        .other          saxpyKernel,@"STO_CUDA_ENTRY STV_DEFAULT"
saxpyKernel:
.text.saxpyKernel:
        /* <DEDUP_REMOVED lines=13> */
[----:B-1----:R-:W-:-:S07]  /*00d0*/  IMAD R11, R11, UR4, RZ ;  /* 0x000000040b0b7c24 */ /* 0x002fce000f8e02ff */
.L_x_8:
[----:B0-----:R-:W-:-:S04]  /*00e0*/  IMAD.WIDE.U32 R2, R0, 0x4, R6 ;  /* 0x0000000400027825 */ /* 0x001fc800078e0006 */
[----:B-1-3--:R-:W-:Y:S02]  /*00f0*/  IMAD.WIDE.U32 R4, R0, 0x4, R8 ;  /* 0x0000000400047825 */ /* 0x00afe400078e0008 */
[----:B--2---:R-:W4:Y:S04]  /*0100*/  LDG.E R2, desc[UR6][R2.64] ;  /* 0x0000000602027981 */ /* 0x004f28000c1e1900 */
[----:B------:R-:W4:Y:S01]  /*0110*/  LDG.E R13, desc[UR6][R4.64] ;  /* 0x00000006040d7981 */ /* 0x000f22000c1e1900 */
[----:B------:R-:W-:-:S04]  /*0120*/  IADD3 R0, PT, PT, R11, R0, RZ ;  /* 0x000000000b007210 */ /* 0x000fc80007ffe0ff */
[----:B------:R-:W-:Y:S01]  /*0130*/  ISETP.GE.U32.AND P0, PT, R0, UR5, PT ;  /* 0x0000000500007c0c */ /* 0x000fe2000bf06070 */
[----:B----4-:R-:W-:-:S05]  /*0140*/  FFMA R13, R2, UR8, R13 ;  /* 0x00000008020d7c23 */ /* 0x010fca000800000d */
[----:B------:R1:W-:Y:S07]  /*0150*/  STG.E desc[UR6][R4.64], R13 ;  /* 0x0000000d04007986 */ /* 0x0003ee000c101906 */
[----:B------:R-:W-:Y:S05]  /*0160*/  @!P0 BRA `(.L_x_8) ;  /* 0xfffffffc00dc8947 */ /* 0x000fea000383ffff */
[----:B------:R-:W-:Y:S05]  /*0170*/  EXIT ;  /* 0x000000000000794d */ /* 0x000fea0003800000 */
.L_x_9:
        /* <DEDUP_REMOVED lines=16> */
.L_x_34:


//--------------------- .text.spRMultSubKernel    --------------------------
	.section	.text.spRMultSubKernel,"ax",@progbits
	.align	128
        .global         spRMultSubKernel
        .type           spRMultSubKernel,@function
        .size           spRMultSubKernel,(.L_x_35 - spRMultSubKernel)
        .other          spRMultSubKernel,@"STO_CUDA_ENTRY STV_DEFAULT"
spRMultSubKernel:
.text.spRMultSubKernel:
        /* <DEDUP_REMOVED lines=8> */
[----:B------:R-:W0:Y:S01]  /*0080*/  LDCU.64 UR4, c[0x0][0x398] ;  /* 0x00007300ff0477ac */ /* 0x000e220008000a00 */
[----:B------:R-:W1:Y:S01]  /*0090*/  LDCU UR6, c[0x0][0x370] ;  /* 0x00006e00ff0677ac */ /* 0x000e620008000800 */
[----:B------:R-:W2:Y:S01]  /*00a0*/  LDCU.64 UR8, c[0x0][0x358] ;  /* 0x00006b00ff0877ac */ /* 0x000ea20008000a00 */
[----:B0-----:R-:W-:Y:S01]  /*00b0*/  UIADD3 UR4, UP0, UPT, UR4, 0x20, URZ ;  /* 0x0000002004047890 */ /* 0x001fe2000ff1e0ff */
[----:B-1----:R-:W-:-:S03]  /*00c0*/  IMAD R3, R3, UR6, RZ ;  /* 0x0000000603037c24 */ /* 0x002fc6000f8e02ff */
[----:B--2---:R-:W-:-:S12]  /*00d0*/  UIADD3.X UR5, UPT, UPT, URZ, UR5, URZ, UP0, !UPT ;  /* 0x00000005ff057290 */ /* 0x004fd800087fe4ff */
.L_x_19:
[----:B0-----:R-:W0:Y:S02]  /*00e0*/  LDC.64 R4, c[0x0][0x388] ;  /* 0x0000e200ff047b82 */ /* 0x001e240000000a00 */
[----:B0-----:R-:W-:-:S05]  /*00f0*/  IMAD.WIDE.U32 R4, R0, 0x4, R4 ;  /* 0x0000000400047825 */ /* 0x001fca00078e0004 */
[----:B------:R-:W2:Y:S04]  /*0100*/  LDG.E R2, desc[UR8][R4.64] ;  /* 0x0000000804027981 */ /* 0x000ea8000c1e1900 */
[----:B------:R-:W2:Y:S01]  /*0110*/  LDG.E R7, desc[UR8][R4.64+0x4] ;  /* 0x0000040804077981 */ /* 0x000ea2000c1e1900 */
[----:B------:R-:W-:Y:S01]  /*0120*/  BSSY.RECONVERGENT B0, `(.L_x_10) ;  /* 0x00000d9000007945 */ /* 0x000fe20003800200 */
[----:B------:R-:W-:Y:S01]  /*0130*/  HFMA2 R6, -RZ, RZ, 0, 0 ;  /* 0x00000000ff067431 */ /* 0x000fe200000001ff */
[----:B--2---:R-:W-:-:S13]  /*0140*/  ISETP.GE.AND P0, PT, R2, R7, PT ;  /* 0x000000070200720c */ /* 0x004fda0003f06270 */
[----:B------:R-:W-:Y:S05]  /*0150*/  @P0 BRA `(.L_x_11) ;  /* 0x0000000c00540947 */ /* 0x000fea0003800000 */
[----:B------:R-:W-:Y:S01]  /*0160*/  MOV R4, R2 ;  /* 0x0000000200047202 */ /* 0x000fe20000000f00 */
[----:B------:R-:W-:Y:S01]  /*0170*/  BSSY.RECONVERGENT B1, `(.L_x_12) ;  /* 0x0000065000017945 */ /* 0x000fe20003800200 */
[----:B------:R-:W-:Y:S02]  /*0180*/  MOV R6, RZ ;  /* 0x000000ff00067202 */ /* 0x000fe40000000f00 */
[CC--:B------:R-:W-:Y:S02]  /*0190*/  IADD3 R2, PT, PT, -R7.reuse, R4.reuse, RZ ;  /* 0x0000000407027210 */ /* 0x0c0fe40007ffe1ff */
[----:B------:R-:W-:Y:S02]  /*01a0*/  IADD3 R5, PT, PT, R7, -R4, RZ ;  /* 0x8000000407057210 */ /* 0x000fe40007ffe0ff */
[----:B------:R-:W-:Y:S02]  /*01b0*/  ISETP.GT.U32.AND P1, PT, R2, -0x10, PT ;  /* 0xfffffff00200780c */ /* 0x000fe40003f24070 */
[----:B------:R-:W-:-:S04]  /*01c0*/  LOP3.LUT R7, R5, 0xf, RZ, 0xc0, !PT ;  /* 0x0000000f05077812 */ /* 0x000fc800078ec0ff */
[----:B------:R-:W-:-:S07]  /*01d0*/  ISETP.NE.AND P0, PT, R7, RZ, PT ;  /* 0x000000ff0700720c */ /* 0x000fce0003f05270 */
[----:B------:R-:W-:Y:S06]  /*01e0*/  @P1 BRA `(.L_x_13) ;  /* 0x0000000400741947 */ /* 0x000fec0003800000 */
[----:B------:R-:W-:Y:S02]  /*01f0*/  LOP3.LUT R2, R5, 0xfffffff0, RZ, 0xc0, !PT ;  /* 0xfffffff005027812 */ /* 0x000fe400078ec0ff */
[----:B------:R-:W-:Y:S02]  /*0200*/  MOV R6, RZ ;  /* 0x000000ff00067202 */ /* 0x000fe40000000f00 */
[----:B------:R-:W-:-:S07]  /*0210*/  IADD3 R2, PT, PT, -R2, RZ, RZ ;  /* 0x000000ff02027210 */ /* 0x000fce0007ffe1ff */
.L_x_14:
[----:B------:R-:W0:Y:S08]  /*0220*/  LDC.64 R14, c[0x0][0x390] ;  /* 0x0000e400ff0e7b82 */ /* 0x000e300000000a00 */
[----:B------:R-:W1:Y:S01]  /*0230*/  LDC.64 R12, c[0x0][0x3a8] ;  /* 0x0000ea00ff0c7b82 */ /* 0x000e620000000a00 */
[----:B0-----:R-:W-:-:S05]  /*0240*/  IMAD.WIDE R14, R4, 0x4, R14 ;  /* 0x00000004040e7825 */ /* 0x001fca00078e020e */
[----:B------:R-:W1:Y:S01]  /*0250*/  LDG.E R25, desc[UR8][R14.64] ;  /* 0x000000080e197981 */ /* 0x000e62000c1e1900 */
[----:B------:R-:W-:Y:S02]  /*0260*/  MOV R10, UR4 ;  /* 0x00000004000a7c02 */ /* 0x000fe40008000f00 */
[----:B------:R-:W-:Y:S01]  /*0270*/  MOV R11, UR5 ;  /* 0x00000005000b7c02 */ /* 0x000fe20008000f00 */
[----:B------:R-:W2:Y:S02]  /*0280*/  LDG.E R29, desc[UR8][R14.64+0x4] ;  /* 0x000004080e1d7981 */ /* 0x000ea4000c1e1900 */
[----:B------:R-:W-:Y:S02]  /*0290*/  IMAD.WIDE R10, R4, 0x4, R10 ;  /* 0x00000004040a7825 */ /* 0x000fe400078e020a */
[----:B------:R-:W3:Y:S04]  /*02a0*/  LDG.E R27, desc[UR8][R14.64+0x8] ;  /* 0x000008080e1b7981 */ /* 0x000ee8000c1e1900 */
[----:B------:R-:W4:Y:S04]  /*02b0*/  LDG.E R21, desc[UR8][R14.64+0xc] ;  /* 0x00000c080e157981 */ /* 0x000f28000c1e1900 */
[----:B------:R-:W5:Y:S04]  /*02c0*/  LDG.E R23, desc[UR8][R10.64+-0x20] ;  /* 0xffffe0080a177981 */ /* 0x000f68000c1e1900 */
[----:B------:R-:W5:Y:S04]  /*02d0*/  LDG.E R17, desc[UR8][R14.64+0x10] ;  /* 0x000010080e117981 */ /* 0x000f68000c1e1900 */
[----:B------:R-:W5:Y:S04]  /*02e0*/  LDG.E R19, desc[UR8][R14.64+0x14] ;  /* 0x000014080e137981 */ /* 0x000f68000c1e1900 */
[----:B------:R-:W5:Y:S04]  /*02f0*/  LDG.E R8, desc[UR8][R10.64+-0x1c] ;  /* 0xffffe4080a087981 */ /* 0x000f68000c1e1900 */
[----:B------:R-:W5:Y:S01]  /*0300*/  LDG.E R22, desc[UR8][R10.64+-0x10] ;  /* 0xfffff0080a167981 */ /* 0x000f62000c1e1900 */
[----:B-1----:R-:W-:-:S06]  /*0310*/  IMAD.WIDE R24, R25, 0x4, R12 ;  /* 0x0000000419187825 */ /* 0x002fcc00078e020c */
[----:B------:R-:W5:Y:S01]  /*0320*/  LDG.E R24, desc[UR8][R24.64] ;  /* 0x0000000818187981 */ /* 0x000f62000c1e1900 */
[----:B--2---:R-:W-:-:S04]  /*0330*/  IMAD.WIDE R28, R29, 0x4, R12 ;  /* 0x000000041d1c7825 */ /* 0x004fc800078e020c */
[--C-:B---3--:R-:W-:Y:S01]  /*0340*/  IMAD.WIDE R26, R27, 0x4, R12.reuse ;  /* 0x000000041b1a7825 */ /* 0x108fe200078e020c */
[----:B------:R-:W2:Y:S03]  /*0350*/  LDG.E R9, desc[UR8][R28.64] ;  /* 0x000000081c097981 */ /* 0x000ea6000c1e1900 */
[--C-:B----4-:R-:W-:Y:S01]  /*0360*/  IMAD.WIDE R20, R21, 0x4, R12.reuse ;  /* 0x0000000415147825 */ /* 0x110fe200078e020c */
[----:B------:R-:W3:Y:S04]  /*0370*/  LDG.E R25, desc[UR8][R14.64+0x18] ;  /* 0x000018080e197981 */ /* 0x000ee8000c1e1900 */
[----:B------:R-:W4:Y:S01]  /*0380*/  LDG.E R27, desc[UR8][R26.64] ;  /* 0x000000081a1b7981 */ /* 0x000f22000c1e1900 */
[----:B-----5:R-:W-:-:S03]  /*0390*/  IMAD.WIDE R16, R17, 0x4, R12 ;  /* 0x0000000411107825 */ /* 0x020fc600078e020c */
[----:B------:R-:W5:Y:S01]  /*03a0*/  LDG.E R21, desc[UR8][R20.64] ;  /* 0x0000000814157981 */ /* 0x000f62000c1e1900 */
[----:B------:R-:W-:-:S03]  /*03b0*/  IMAD.WIDE R18, R19, 0x4, R12 ;  /* 0x0000000413127825 */ /* 0x000fc600078e020c */
[----:B------:R-:W5:Y:S04]  /*03c0*/  LDG.E R17, desc[UR8][R16.64] ;  /* 0x0000000810117981 */ /* 0x000f68000c1e1900 */
[----:B------:R-:W5:Y:S04]  /*03d0*/  LDG.E R29, desc[UR8][R14.64+0x20] ;  /* 0x000020080e1d7981 */ /* 0x000f68000c1e1900 */
[----:B------:R-:W5:Y:S04]  /*03e0*/  LDG.E R20, desc[UR8][R10.64+-0x14] ;  /* 0xffffec080a147981 */ /* 0x000f68000c1e1900 */
[----:B------:R-:W5:Y:S04]  /*03f0*/  LDG.E R19, desc[UR8][R18.64] ;  /* 0x0000000812137981 */ /* 0x000f68000c1e1900 */
[----:B------:R-:W5:Y:S04]  /*0400*/  LDG.E R26, desc[UR8][R10.64+-0xc] ;  /* 0xfffff4080a1a7981 */ /* 0x000f68000c1e1900 */
[----:B------:R-:W5:Y:S01]  /*0410*/  LDG.E R28, desc[UR8][R14.64+0x38] ;  /* 0x000038080e1c7981 */ /* 0x000f62000c1e1900 */
[----:B------:R-:W-:-:S03]  /*0420*/  FFMA R23, R23, R24, R6 ;  /* 0x0000001817177223 */ /* 0x000fc60000000006 */
[----:B------:R-:W4:Y:S04]  /*0430*/  LDG.E R24, desc[UR8][R10.64+-0x18] ;  /* 0xffffe8080a187981 */ /* 0x000f28000c1e1900 */
[----:B------:R-:W5:Y:S01]  /*0440*/  LDG.E R6, desc[UR8][R14.64+0x1c] ;  /* 0x00001c080e067981 */ /* 0x000f62000c1e1900 */
[----:B--2---:R-:W-:-:S03]  /*0450*/  FFMA R9, R8, R9, R23 ;  /* 0x0000000908097223 */ /* 0x004fc60000000017 */
[----:B------:R-:W2:Y:S01]  /*0460*/  LDG.E R23, desc[UR8][R14.64+0x24] ;  /* 0x000024080e177981 */ /* 0x000ea2000c1e1900 */
[----:B----4-:R-:W-:Y:S01]  /*0470*/  FFMA R27, R24, R27, R9 ;  /* 0x0000001b181b7223 */ /* 0x010fe20000000009 */
[----:B---3--:R-:W-:Y:S02]  /*0480*/  IMAD.WIDE R8, R25, 0x4, R12 ;  /* 0x0000000419087825 */ /* 0x008fe400078e020c */
[----:B------:R-:W3:Y:S02]  /*0490*/  LDG.E R25, desc[UR8][R10.64+-0x8] ;  /* 0xfffff8080a197981 */ /* 0x000ee4000c1e1900 */
[----:B-----5:R-:W-:Y:S01]  /*04a0*/  FFMA R24, R20, R21, R27 ;  /* 0x0000001514187223 */ /* 0x020fe2000000001b */
[----:B------:R-:W-:Y:S01]  /*04b0*/  IMAD.WIDE R20, R6, 0x4, R12 ;  /* 0x0000000406147825 */ /* 0x000fe200078e020c */
[----:B------:R-:W3:Y:S03]  /*04c0*/  LDG.E R8, desc[UR8][R8.64] ;  /* 0x0000000808087981 */ /* 0x000ee6000c1e1900 */
[----:B------:R-:W-:Y:S01]  /*04d0*/  FFMA R24, R22, R17, R24 ;  /* 0x0000001116187223 */ /* 0x000fe20000000018 */
[----:B------:R-:W4:Y:S01]  /*04e0*/  LDG.E R27, desc[UR8][R14.64+0x28] ;  /* 0x000028080e1b7981 */ /* 0x000f22000c1e1900 */
[----:B------:R-:W-:-:S03]  /*04f0*/  IMAD.WIDE R16, R29, 0x4, R12 ;  /* 0x000000041d107825 */ /* 0x000fc600078e020c */
[----:B------:R-:W5:Y:S04]  /*0500*/  LDG.E R20, desc[UR8][R20.64] ;  /* 0x0000000814147981 */ /* 0x000f68000c1e1900 */
[----:B------:R-:W5:Y:S04]  /*0510*/  LDG.E R22, desc[UR8][R10.64+-0x4] ;  /* 0xfffffc080a167981 */ /* 0x000f68000c1e1900 */
[----:B------:R-:W5:Y:S01]  /*0520*/  LDG.E R6, desc[UR8][R14.64+0x2c] ;  /* 0x00002c080e067981 */ /* 0x000f62000c1e1900 */
[----:B------:R-:W-:-:S03]  /*0530*/  FFMA R26, R26, R19, R24 ;  /* 0x000000131a1a7223 */ /* 0x000fc60000000018 */
[----:B------:R-:W5:Y:S04]  /*0540*/  LDG.E R29, desc[UR8][R14.64+0x30] ;  /* 0x000030080e1d7981 */ /* 0x000f68000c1e1900 */
[----:B------:R-:W5:Y:S04]  /*0550*/  LDG.E R16, desc[UR8][R16.64] ;  /* 0x0000000810107981 */ /* 0x000f68000c1e1900 */
[----:B------:R-:W5:Y:S04]  /*0560*/  LDG.E R24, desc[UR8][R14.64+0x34] ;  /* 0x000034080e187981 */ /* 0x000f68000c1e1900 */
[----:B------:R0:W5:Y:S04]  /*0570*/  LDG.E R21, desc[UR8][R14.64+0x3c] ;  /* 0x00003c080e157981 */ /* 0x000168000c1e1900 */
[----:B------:R-:W5:Y:S01]  /*0580*/  LDG.E R17, desc[UR8][R10.64] ;  /* 0x000000080a117981 */ /* 0x000f62000c1e1900 */
[----:B--2---:R-:W-:-:S06]  /*0590*/  IMAD.WIDE R18, R23, 0x4, R12 ;  /* 0x0000000417127825 */ /* 0x004fcc00078e020c */
[----:B------:R-:W2:Y:S04]  /*05a0*/  LDG.E R18, desc[UR8][R18.64] ;  /* 0x0000000812127981 */ /* 0x000ea8000c1e1900 */
[----:B------:R-:W2:Y:S01]  /*05b0*/  LDG.E R19, desc[UR8][R10.64+0x14] ;  /* 0x000014080a137981 */ /* 0x000ea2000c1e1900 */
[----:B---3--:R-:W-:-:S03]  /*05c0*/  FFMA R23, R25, R8, R26 ;  /* 0x0000000819177223 */ /* 0x008fc6000000001a */
[----:B------:R-:W2:Y:S01]  /*05d0*/  LDG.E R25, desc[UR8][R10.64+0x4] ;  /* 0x000004080a197981 */ /* 0x000ea2000c1e1900 */
[----:B----4-:R-:W-:-:S06]  /*05e0*/  IMAD.WIDE R8, R27, 0x4, R12 ;  /* 0x000000041b087825 */ /* 0x010fcc00078e020c */
[----:B------:R-:W3:Y:S01]  /*05f0*/  LDG.E R9, desc[UR8][R8.64] ;  /* 0x0000000808097981 */ /* 0x000ee2000c1e1900 */
[----:B-----5:R-:W-:Y:S01]  /*0600*/  FFMA R20, R22, R20, R23 ;  /* 0x0000001416147223 */ /* 0x020fe20000000017 */
[--C-:B------:R-:W-:Y:S02]  /*0610*/  IMAD.WIDE R22, R6, 0x4, R12.reuse ;  /* 0x0000000406167825 */ /* 0x100fe400078e020c */
[----:B------:R-:W3:Y:S02]  /*0620*/  LDG.E R6, desc[UR8][R10.64+0x8] ;  /* 0x000008080a067981 */ /* 0x000ee4000c1e1900 */
[--C-:B------:R-:W-:Y:S02]  /*0630*/  IMAD.WIDE R26, R29, 0x4, R12.reuse ;  /* 0x000000041d1a7825 */ /* 0x100fe400078e020c */
[----:B------:R-:W4:Y:S04]  /*0640*/  LDG.E R23, desc[UR8][R22.64] ;  /* 0x0000000816177981 */ /* 0x000f28000c1e1900 */
[----:B------:R-:W4:Y:S01]  /*0650*/  LDG.E R8, desc[UR8][R10.64+0xc] ;  /* 0x00000c080a087981 */ /* 0x000f22000c1e1900 */
[----:B0-----:R-:W-:-:S03]  /*0660*/  IMAD.WIDE R14, R24, 0x4, R12 ;  /* 0x00000004180e7825 */ /* 0x001fc600078e020c */
[----:B------:R-:W5:Y:S01]  /*0670*/  LDG.E R26, desc[UR8][R26.64] ;  /* 0x000000081a1a7981 */ /* 0x000f62000c1e1900 */
[----:B------:R-:W-:-:S03]  /*0680*/  IMAD.WIDE R28, R28, 0x4, R12 ;  /* 0x000000041c1c7825 */ /* 0x000fc600078e020c */
[----:B------:R-:W5:Y:S01]  /*0690*/  LDG.E R14, desc[UR8][R14.64] ;  /* 0x000000080e0e7981 */ /* 0x000f62000c1e1900 */
[----:B------:R-:W-:-:S03]  /*06a0*/  FFMA R16, R17, R16, R20 ;  /* 0x0000001011107223 */ /* 0x000fc60000000014 */
[----:B------:R-:W5:Y:S01]  /*06b0*/  LDG.E R17, desc[UR8][R10.64+0x10] ;  /* 0x000010080a117981 */ /* 0x000f62000c1e1900 */
[----:B------:R-:W-:-:S03]  /*06c0*/  IMAD.WIDE R12, R21, 0x4, R12 ;  /* 0x00000004150c7825 */ /* 0x000fc600078e020c */
[----:B------:R-:W5:Y:S04]  /*06d0*/  LDG.E R28, desc[UR8][R28.64] ;  /* 0x000000081c1c7981 */ /* 0x000f68000c1e1900 */
[----:B------:R-:W5:Y:S04]  /*06e0*/  LDG.E R21, desc[UR8][R10.64+0x18] ;  /* 0x000018080a157981 */ /* 0x000f68000c1e1900 */
[----:B------:R-:W5:Y:S04]  /*06f0*/  LDG.E R20, desc[UR8][R10.64+0x1c] ;  /* 0x00001c080a147981 */ /* 0x000f68000c1e1900 */
[----:B------:R-:W5:Y:S01]  /*0700*/  LDG.E R13, desc[UR8][R12.64] ;  /* 0x000000080c0d7981 */ /* 0x000f62000c1e1900 */
[----:B------:R-:W-:-:S04]  /*0710*/  IADD3 R2, PT, PT, R2, 0x10, RZ ;  /* 0x0000001002027810 */ /* 0x000fc80007ffe0ff */
[----:B------:R-:W-:Y:S02]  /*0720*/  ISETP.NE.AND P1, PT, R2, RZ, PT ;  /* 0x000000ff0200720c */ /* 0x000fe40003f25270 */
[----:B------:R-:W-:Y:S01]  /*0730*/  IADD3 R4, PT, PT, R4, 0x10, RZ ;  /* 0x0000001004047810 */ /* 0x000fe20007ffe0ff */
[----:B--2---:R-:W-:-:S04]  /*0740*/  FFMA R25, R25, R18, R16 ;  /* 0x0000001219197223 */ /* 0x004fc80000000010 */
[----:B---3--:R-:W-:-:S04]  /*0750*/  FFMA R9, R6, R9, R25 ;  /* 0x0000000906097223 */ /* 0x008fc80000000019 */
[----:B----4-:R-:W-:-:S04]  /*0760*/  FFMA R8, R8, R23, R9 ;  /* 0x0000001708087223 */ /* 0x010fc80000000009 */
[----:B-----5:R-:W-:-:S04]  /*0770*/  FFMA R8, R17, R26, R8 ;  /* 0x0000001a11087223 */ /* 0x020fc80000000008 */
[----:B------:R-:W-:-:S04]  /*0780*/  FFMA R8, R19, R14, R8 ;  /* 0x0000000e13087223 */ /* 0x000fc80000000008 */
[----:B------:R-:W-:-:S04]  /*0790*/  FFMA R8, R21, R28, R8 ;  /* 0x0000001c15087223 */ /* 0x000fc80000000008 */
[----:B------:R-:W-:Y:S01]  /*07a0*/  FFMA R6, R20, R13, R8 ;  /* 0x0000000d14067223 */ /* 0x000fe20000000008 */
[----:B------:R-:W-:Y:S06]  /*07b0*/  @P1 BRA `(.L_x_14) ;  /* 0xfffffff800981947 */ /* 0x000fec000383ffff */
.L_x_13:
[----:B------:R-:W-:Y:S05]  /*07c0*/  BSYNC.RECONVERGENT B1 ;  /* 0x0000000000017941 */ /* 0x000fea0003800200 */
.L_x_12:
[----:B------:R-:W-:Y:S05]  /*07d0*/  @!P0 BRA `(.L_x_11) ;  /* 0x0000000400b48947 */ /* 0x000fea0003800000 */
[----:B------:R-:W-:Y:S01]  /*07e0*/  ISETP.GE.U32.AND P0, PT, R7, 0x8, PT ;  /* 0x000000080700780c */ /* 0x000fe20003f06070 */
[----:B------:R-:W-:Y:S01]  /*07f0*/  BSSY.RECONVERGENT B1, `(.L_x_15) ;  /* 0x0000032000017945 */ /* 0x000fe20003800200 */
[----:B------:R-:W-:-:S04]  /*0800*/  LOP3.LUT R2, R5, 0x7, RZ, 0xc0, !PT ;  /* 0x0000000705027812 */ /* 0x000fc800078ec0ff */
[----:B------:R-:W-:-:S07]  /*0810*/  ISETP.NE.AND P1, PT, R2, RZ, PT ;  /* 0x000000ff0200720c */ /* 0x000fce0003f25270 */
[----:B------:R-:W-:Y:S06]  /*0820*/  @!P0 BRA `(.L_x_16) ;  /* 0x0000000000b88947 */ /* 0x000fec0003800000 */
[----:B------:R-:W0:Y:S08]  /*0830*/  LDC.64 R12, c[0x0][0x390] ;  /* 0x0000e400ff0c7b82 */ /* 0x000e300000000a00 */
[----:B------:R-:W1:Y:S08]  /*0840*/  LDC.64 R24, c[0x0][0x398] ;  /* 0x0000e600ff187b82 */ /* 0x000e700000000a00 */
[----:B------:R-:W2:Y:S01]  /*0850*/  LDC.64 R14, c[0x0][0x3a8] ;  /* 0x0000ea00ff0e7b82 */ /* 0x000ea20000000a00 */
[----:B0-----:R-:W-:-:S05]  /*0860*/  IMAD.WIDE R12, R4, 0x4, R12 ;  /* 0x00000004040c7825 */ /* 0x001fca00078e020c */
[----:B------:R-:W2:Y:S04]  /*0870*/  LDG.E R19, desc[UR8][R12.64] ;  /* 0x000000080c137981 */ /* 0x000ea8000c1e1900 */
[----:B------:R-:W3:Y:S04]  /*0880*/  LDG.E R27, desc[UR8][R12.64+0x4] ;  /* 0x000004080c1b7981 */ /* 0x000ee8000c1e1900 */
[----:B------:R-:W4:Y:S04]  /*0890*/  LDG.E R20, desc[UR8][R12.64+0x8] ;  /* 0x000008080c147981 */ /* 0x000f28000c1e1900 */
[----:B------:R-:W5:Y:S04]  /*08a0*/  LDG.E R16, desc[UR8][R12.64+0xc] ;  /* 0x00000c080c107981 */ /* 0x000f68000c1e1900 */
[----:B------:R-:W5:Y:S04]  /*08b0*/  LDG.E R21, desc[UR8][R12.64+0x10] ;  /* 0x000010080c157981 */ /* 0x000f68000c1e1900 */
[----:B------:R-:W5:Y:S04]  /*08c0*/  LDG.E R23, desc[UR8][R12.64+0x14] ;  /* 0x000014080c177981 */ /* 0x000f68000c1e1900 */
[----:B------:R-:W5:Y:S04]  /*08d0*/  LDG.E R17, desc[UR8][R12.64+0x18] ;  /* 0x000018080c117981 */ /* 0x000f68000c1e1900 */
[----:B------:R-:W5:Y:S01]  /*08e0*/  LDG.E R29, desc[UR8][R12.64+0x1c] ;  /* 0x00001c080c1d7981 */ /* 0x000f62000c1e1900 */
[----:B-1----:R-:W-:-:S05]  /*08f0*/  IMAD.WIDE R24, R4, 0x4, R24 ;  /* 0x0000000404187825 */ /* 0x002fca00078e0218 */
[----:B------:R-:W5:Y:S04]  /*0900*/  LDG.E R7, desc[UR8][R24.64] ;  /* 0x0000000818077981 */ /* 0x000f68000c1e1900 */
[----:B------:R-:W5:Y:S04]  /*0910*/  LDG.E R8, desc[UR8][R24.64+0x4] ;  /* 0x0000040818087981 */ /* 0x000f68000c1e1900 */
[----:B------:R-:W5:Y:S04]  /*0920*/  LDG.E R9, desc[UR8][R24.64+0x8] ;  /* 0x0000080818097981 */ /* 0x000f68000c1e1900 */
[----:B------:R-:W5:Y:S04]  /*0930*/  LDG.E R10, desc[UR8][R24.64+0xc] ;  /* 0x00000c08180a7981 */ /* 0x000f68000c1e1900 */
[----:B------:R-:W5:Y:S04]  /*0940*/  LDG.E R11, desc[UR8][R24.64+0x10] ;  /* 0x00001008180b7981 */ /* 0x000f68000c1e1900 */
[----:B------:R-:W5:Y:S04]  /*0950*/  LDG.E R12, desc[UR8][R24.64+0x14] ;  /* 0x00001408180c7981 */ /* 0x000f68000c1e1900 */
[----:B------:R-:W5:Y:S04]  /*0960*/  LDG.E R13, desc[UR8][R24.64+0x18] ;  /* 0x00001808180d7981 */ /* 0x000f68000c1e1900 */
[----:B------:R-:W5:Y:S01]  /*0970*/  LDG.E R24, desc[UR8][R24.64+0x1c] ;  /* 0x00001c0818187981 */ /* 0x000f62000c1e1900 */
[----:B--2---:R-:W-:-:S04]  /*0980*/  IMAD.WIDE R18, R19, 0x4, R14 ;  /* 0x0000000413127825 */ /* 0x004fc800078e020e */
[--C-:B---3--:R-:W-:Y:S01]  /*0990*/  IMAD.WIDE R26, R27, 0x4, R14.reuse ;  /* 0x000000041b1a7825 */ /* 0x108fe200078e020e */
[----:B------:R4:W2:Y:S05]  /*09a0*/  LDG.E R25, desc[UR8][R18.64] ;  /* 0x0000000812197981 */ /* 0x0008aa000c1e1900 */
[----:B------:R-:W3:Y:S01]  /*09b0*/  LDG.E R27, desc[UR8][R26.64] ;  /* 0x000000081a1b7981 */ /* 0x000ee2000c1e1900 */
[----:B----4-:R-:W-:-:S05]  /*09c0*/  IMAD.WIDE R18, R20, 0x4, R14 ;  /* 0x0000000414127825 */ /* 0x010fca00078e020e */
[----:B------:R0:W4:Y:S01]  /*09d0*/  LDG.E R26, desc[UR8][R18.64] ;  /* 0x00000008121a7981 */ /* 0x000122000c1e1900 */
[----:B-----5:R-:W-:-:S04]  /*09e0*/  IMAD.WIDE R20, R21, 0x4, R14 ;  /* 0x0000000415147825 */ /* 0x020fc800078e020e */
[--C-:B------:R-:W-:Y:S02]  /*09f0*/  IMAD.WIDE R22, R23, 0x4, R14.reuse ;  /* 0x0000000417167825 */ /* 0x100fe400078e020e */
[----:B------:R-:W5:Y:S02]  /*0a00*/  LDG.E R20, desc[UR8][R20.64] ;  /* 0x0000000814147981 */ /* 0x000f64000c1e1900 */
[--C-:B0-----:R-:W-:Y:S02]  /*0a10*/  IMAD.WIDE R18, R16, 0x4, R14.reuse ;  /* 0x0000000410127825 */ /* 0x101fe400078e020e */
[----:B------:R-:W5:Y:S04]  /*0a20*/  LDG.E R23, desc[UR8][R22.64] ;  /* 0x0000000816177981 */ /* 0x000f68000c1e1900 */
[----:B------:R-:W5:Y:S01]  /*0a30*/  LDG.E R19, desc[UR8][R18.64] ;  /* 0x0000000812137981 */ /* 0x000f62000c1e1900 */
[----:B------:R-:W-:-:S04]  /*0a40*/  IMAD.WIDE R16, R17, 0x4, R14 ;  /* 0x0000000411107825 */ /* 0x000fc800078e020e */
[----:B------:R-:W-:Y:S02]  /*0a50*/  IMAD.WIDE R14, R29, 0x4, R14 ;  /* 0x000000041d0e7825 */ /* 0x000fe400078e020e */
[----:B------:R-:W5:Y:S04]  /*0a60*/  LDG.E R16, desc[UR8][R16.64] ;  /* 0x0000000810107981 */ /* 0x000f68000c1e1900 */
[----:B------:R-:W5:Y:S01]  /*0a70*/  LDG.E R14, desc[UR8][R14.64] ;  /* 0x000000080e0e7981 */ /* 0x000f62000c1e1900 */
[----:B------:R-:W-:Y:S01]  /*0a80*/  IADD3 R4, PT, PT, R4, 0x8, RZ ;  /* 0x0000000804047810 */ /* 0x000fe20007ffe0ff */
[----:B--2---:R-:W-:-:S04]  /*0a90*/  FFMA R7, R7, R25, R6 ;  /* 0x0000001907077223 */ /* 0x004fc80000000006 */
[----:B---3--:R-:W-:-:S04]  /*0aa0*/  FFMA R8, R8, R27, R7 ;  /* 0x0000001b08087223 */ /* 0x008fc80000000007 */
[----:B----4-:R-:W-:-:S04]  /*0ab0*/  FFMA R9, R9, R26, R8 ;  /* 0x0000001a09097223 */ /* 0x010fc80000000008 */
[----:B-----5:R-:W-:-:S04]  /*0ac0*/  FFMA R10, R10, R19, R9 ;  /* 0x000000130a0a7223 */ /* 0x020fc80000000009 */
[----:B------:R-:W-:-:S04]  /*0ad0*/  FFMA R11, R11, R20, R10 ;  /* 0x000000140b0b7223 */ /* 0x000fc8000000000a */
[----:B------:R-:W-:-:S04]  /*0ae0*/  FFMA R12, R12, R23, R11 ;  /* 0x000000170c0c7223 */ /* 0x000fc8000000000b */
[----:B------:R-:W-:-:S04]  /*0af0*/  FFMA R13, R13, R16, R12 ;  /* 0x000000100d0d7223 */ /* 0x000fc8000000000c */
[----:B------:R-:W-:-:S07]  /*0b00*/  FFMA R6, R24, R14, R13 ;  /* 0x0000000e18067223 */ /* 0x000fce000000000d */
.L_x_16:
[----:B------:R-:W-:Y:S05]  /*0b10*/  BSYNC.RECONVERGENT B1 ;  /* 0x0000000000017941 */ /* 0x000fea0003800200 */
.L_x_15:
[----:B------:R-:W-:Y:S05]  /*0b20*/  @!P1 BRA `(.L_x_11) ;  /* 0x0000000000e09947 */ /* 0x000fea0003800000 */
[----:B------:R-:W-:Y:S01]  /*0b30*/  ISETP.GE.U32.AND P0, PT, R2, 0x4, PT ;  /* 0x000000040200780c */ /* 0x000fe20003f06070 */
[----:B------:R-:W-:Y:S01]  /*0b40*/  BSSY.RECONVERGENT B1, `(.L_x_17) ;  /* 0x000001e000017945 */ /* 0x000fe20003800200 */
[----:B------:R-:W-:-:S04]  /*0b50*/  LOP3.LUT R5, R5, 0x3, RZ, 0xc0, !PT ;  /* 0x0000000305057812 */ /* 0x000fc800078ec0ff */
[----:B------:R-:W-:-:S07]  /*0b60*/  ISETP.NE.AND P1, PT, R5, RZ, PT ;  /* 0x000000ff0500720c */ /* 0x000fce0003f25270 */
[----:B------:R-:W-:Y:S06]  /*0b70*/  @!P0 BRA `(.L_x_18) ;  /* 0x0000000000688947 */ /* 0x000fec0003800000 */
[----:B------:R-:W0:Y:S08]  /*0b80*/  LDC.64 R8, c[0x0][0x390] ;  /* 0x0000e400ff087b82 */ /* 0x000e300000000a00 */
[----:B------:R-:W1:Y:S01]  /*0b90*/  LDC.64 R10, c[0x0][0x398] ;  /* 0x0000e600ff0a7b82 */ /* 0x000e620000000a00 */
[----:B0-----:R-:W-:-:S07]  /*0ba0*/  IMAD.WIDE R12, R4, 0x4, R8 ;  /* 0x00000004040c7825 */ /* 0x001fce00078e0208 */
[----:B------:R-:W0:Y:S01]  /*0bb0*/  LDC.64 R8, c[0x0][0x3a8] ;  /* 0x0000ea00ff087b82 */ /* 0x000e220000000a00 */
[----:B------:R-:W0:Y:S04]  /*0bc0*/  LDG.E R15, desc[UR8][R12.64] ;  /* 0x000000080c0f7981 */ /* 0x000e28000c1e1900 */
[----:B------:R-:W2:Y:S04]  /*0bd0*/  LDG.E R17, desc[UR8][R12.64+0x4] ;  /* 0x000004080c117981 */ /* 0x000ea8000c1e1900 */
[----:B------:R-:W3:Y:S04]  /*0be0*/  LDG.E R19, desc[UR8][R12.64+0x8] ;  /* 0x000008080c137981 */ /* 0x000ee8000c1e1900 */
[----:B------:R-:W4:Y:S01]  /*0bf0*/  LDG.E R21, desc[UR8][R12.64+0xc] ;  /* 0x00000c080c157981 */ /* 0x000f22000c1e1900 */
[----:B-1----:R-:W-:-:S05]  /*0c00*/  IMAD.WIDE R10, R4, 0x4, R10 ;  /* 0x00000004040a7825 */ /* 0x002fca00078e020a */
[----:B------:R-:W5:Y:S04]  /*0c10*/  LDG.E R7, desc[UR8][R10.64] ;  /* 0x000000080a077981 */ /* 0x000f68000c1e1900 */
[----:B------:R-:W5:Y:S04]  /*0c20*/  LDG.E R2, desc[UR8][R10.64+0x4] ;  /* 0x000004080a027981 */ /* 0x000f68000c1e1900 */
[----:B------:R-:W5:Y:S01]  /*0c30*/  LDG.E R13, desc[UR8][R10.64+0x8] ;  /* 0x000008080a0d7981 */ /* 0x000f62000c1e1900 */
[----:B0-----:R-:W-:-:S04]  /*0c40*/  IMAD.WIDE R14, R15, 0x4, R8 ;  /* 0x000000040f0e7825 */ /* 0x001fc800078e0208 */
[--C-:B--2---:R-:W-:Y:S02]  /*0c50*/  IMAD.WIDE R16, R17, 0x4, R8.reuse ;  /* 0x0000000411107825 */ /* 0x104fe400078e0208 */
[----:B------:R-:W5:Y:S02]  /*0c60*/  LDG.E R14, desc[UR8][R14.64] ;  /* 0x000000080e0e7981 */ /* 0x000f64000c1e1900 */
[--C-:B---3--:R-:W-:Y:S02]  /*0c70*/  IMAD.WIDE R18, R19, 0x4, R8.reuse ;  /* 0x0000000413127825 */ /* 0x108fe400078e0208 */
[----:B------:R-:W2:Y:S02]  /*0c80*/  LDG.E R16, desc[UR8][R16.64] ;  /* 0x0000000810107981 */ /* 0x000ea4000c1e1900 */
[----:B----4-:R-:W-:Y:S02]  /*0c90*/  IMAD.WIDE R8, R21, 0x4, R8 ;  /* 0x0000000415087825 */ /* 0x010fe400078e0208 */
[----:B------:R-:W3:Y:S04]  /*0ca0*/  LDG.E R18, desc[UR8][R18.64] ;  /* 0x0000000812127981 */ /* 0x000ee8000c1e1900 */
[----:B------:R-:W4:Y:S04]  /*0cb0*/  LDG.E R21, desc[UR8][R10.64+0xc] ;  /* 0x00000c080a157981 */ /* 0x000f28000c1e1900 */
[----:B------:R-:W4:Y:S01]  /*0cc0*/  LDG.E R8, desc[UR8][R8.64] ;  /* 0x0000000808087981 */ /* 0x000f22000c1e1900 */
[----:B------:R-:W-:Y:S01]  /*0cd0*/  IADD3 R4, PT, PT, R4, 0x4, RZ ;  /* 0x0000000404047810 */ /* 0x000fe20007ffe0ff */
[----:B-----5:R-:W-:-:S04]  /*0ce0*/  FFMA R7, R7, R14, R6 ;  /* 0x0000000e07077223 */ /* 0x020fc80000000006 */
[----:B--2---:R-:W-:-:S04]  /*0cf0*/  FFMA R2, R2, R16, R7 ;  /* 0x0000001002027223 */ /* 0x004fc80000000007 */
[----:B---3--:R-:W-:-:S04]  /*0d00*/  FFMA R2, R13, R18, R2 ;  /* 0x000000120d027223 */ /* 0x008fc80000000002 */
[----:B----4-:R-:W-:-:S07]  /*0d10*/  FFMA R6, R21, R8, R2 ;  /* 0x0000000815067223 */ /* 0x010fce0000000002 */
.L_x_18:
[----:B------:R-:W-:Y:S05]  /*0d20*/  BSYNC.RECONVERGENT B1 ;  /* 0x0000000000017941 */ /* 0x000fea0003800200 */
.L_x_17:
[----:B------:R-:W-:Y:S05]  /*0d30*/  @!P1 BRA `(.L_x_11) ;  /* 0x00000000005c9947 */ /* 0x000fea0003800000 */
[----:B------:R-:W0:Y:S08]  /*0d40*/  LDC.64 R14, c[0x0][0x390] ;  /* 0x0000e400ff0e7b82 */ /* 0x000e300000000a00 */
[----:B------:R-:W1:Y:S08]  /*0d50*/  LDC.64 R8, c[0x0][0x3a8] ;  /* 0x0000ea00ff087b82 */ /* 0x000e700000000a00 */
[----:B------:R-:W2:Y:S01]  /*0d60*/  LDC.64 R10, c[0x0][0x398] ;  /* 0x0000e600ff0a7b82 */ /* 0x000ea20000000a00 */
[----:B0-----:R-:W-:-:S05]  /*0d70*/  IMAD.WIDE R14, R4, 0x4, R14 ;  /* 0x00000004040e7825 */ /* 0x001fca00078e020e */
[----:B------:R-:W1:Y:S01]  /*0d80*/  LDG.E R13, desc[UR8][R14.64] ;  /* 0x000000080e0d7981 */ /* 0x000e62000c1e1900 */
[----:B--2---:R-:W-:-:S05]  /*0d90*/  IMAD.WIDE R10, R4, 0x4, R10 ;  /* 0x00000004040a7825 */ /* 0x004fca00078e020a */
[----:B------:R-:W2:Y:S01]  /*0da0*/  LDG.E R7, desc[UR8][R10.64] ;  /* 0x000000080a077981 */ /* 0x000ea2000c1e1900 */
[----:B-1----:R-:W-:-:S06]  /*0db0*/  IMAD.WIDE R12, R13, 0x4, R8 ;  /* 0x000000040d0c7825 */ /* 0x002fcc00078e0208 */
[----:B------:R-:W2:Y:S01]  /*0dc0*/  LDG.E R12, desc[UR8][R12.64] ;  /* 0x000000080c0c7981 */ /* 0x000ea2000c1e1900 */
[----:B------:R-:W-:Y:S01]  /*0dd0*/  ISETP.NE.AND P0, PT, R5, 0x1, PT ;  /* 0x000000010500780c */ /* 0x000fe20003f05270 */
[----:B--2---:R-:W-:-:S12]  /*0de0*/  FFMA R6, R7, R12, R6 ;  /* 0x0000000c07067223 */ /* 0x004fd80000000006 */
[----:B------:R-:W-:Y:S05]  /*0df0*/  @!P0 BRA `(.L_x_11) ;  /* 0x00000000002c8947 */ /* 0x000fea0003800000 */
[----:B------:R-:W-:Y:S01]  /*0e00*/  ISETP.NE.AND P0, PT, R5, 0x2, PT ;  /* 0x000000020500780c */ /* 0x000fe20003f05270 */
[----:B------:R-:W2:Y:S04]  /*0e10*/  LDG.E R7, desc[UR8][R10.64+0x4] ;  /* 0x000004080a077981 */ /* 0x000ea8000c1e1900 */
[----:B------:R-:W3:Y:S08]  /*0e20*/  LDG.E R5, desc[UR8][R14.64+0x4] ;  /* 0x000004080e057981 */ /* 0x000ef0000c1e1900 */
[----:B------:R-:W4:Y:S01]  /*0e30*/  @P0 LDG.E R13, desc[UR8][R14.64+0x8] ;  /* 0x000008080e0d0981 */ /* 0x000f22000c1e1900 */
[----:B---3--:R-:W-:-:S06]  /*0e40*/  IMAD.WIDE R4, R5, 0x4, R8 ;  /* 0x0000000405047825 */ /* 0x008fcc00078e0208 */
[----:B------:R-:W2:Y:S01]  /*0e50*/  LDG.E R4, desc[UR8][R4.64] ;  /* 0x0000000804047981 */ /* 0x000ea2000c1e1900 */
[----:B----4-:R-:W-:-:S03]  /*0e60*/  @P0 IMAD.WIDE R8, R13, 0x4, R8 ;  /* 0x000000040d080825 */ /* 0x010fc600078e0208 */
[----:B------:R-:W3:Y:S04]  /*0e70*/  @P0 LDG.E R13, desc[UR8][R10.64+0x8] ;  /* 0x000008080a0d0981 */ /* 0x000ee8000c1e1900 */
[----:B------:R-:W3:Y:S01]  /*0e80*/  @P0 LDG.E R8, desc[UR8][R8.64] ;  /* 0x0000000808080981 */ /* 0x000ee2000c1e1900 */
[----:B--2---:R-:W-:-:S04]  /*0e90*/  FFMA R6, R7, R4, R6 ;  /* 0x0000000407067223 */ /* 0x004fc80000000006 */
[----:B---3--:R-:W-:-:S07]  /*0ea0*/  @P0 FFMA R6, R13, R8, R6 ;  /* 0x000000080d060223 */ /* 0x008fce0000000006 */
.L_x_11:
[----:B------:R-:W-:Y:S05]  /*0eb0*/  BSYNC.RECONVERGENT B0 ;  /* 0x0000000000007941 */ /* 0x000fea0003800200 */
.L_x_10:
[----:B------:R-:W0:Y:S01]  /*0ec0*/  LDC.64 R4, c[0x0][0x3a0] ;  /* 0x0000e800ff047b82 */ /* 0x000e220000000a00 */
[----:B------:R-:W1:Y:S07]  /*0ed0*/  LDCU UR6, c[0x0][0x380] ;  /* 0x00007000ff0677ac */ /* 0x000e6e0008000800 */
[----:B------:R-:W2:Y:S01]  /*0ee0*/  LDC.64 R8, c[0x0][0x3b0] ;  /* 0x0000ec00ff087b82 */ /* 0x000ea20000000a00 */
[----:B0-----:R-:W-:-:S06]  /*0ef0*/  IMAD.WIDE.U32 R4, R0, 0x4, R4 ;  /* 0x0000000400047825 */ /* 0x001fcc00078e0004 */
[----:B------:R-:W3:Y:S01]  /*0f00*/  LDG.E R5, desc[UR8][R4.64] ;  /* 0x0000000804057981 */ /* 0x000ee2000c1e1900 */
[----:B--2---:R-:W-:Y:S01]  /*0f10*/  IMAD.WIDE.U32 R8, R0, 0x4, R8 ;  /* 0x0000000400087825 */ /* 0x004fe200078e0008 */
[----:B------:R-:W-:-:S04]  /*0f20*/  IADD3 R0, PT, PT, R3, R0, RZ ;  /* 0x0000000003007210 */ /* 0x000fc80007ffe0ff */
[----:B-1----:R-:W-:Y:S01]  /*0f30*/  ISETP.GE.U32.AND P0, PT, R0, UR6, PT ;  /* 0x0000000600007c0c */ /* 0x002fe2000bf06070 */
[----:B---3--:R-:W-:-:S05]  /*0f40*/  FADD R7, R5, -R6 ;  /* 0x8000000605077221 */ /* 0x008fca0000000000 */
[----:B------:R0:W-:Y:S07]  /*0f50*/  STG.E desc[UR8][R8.64], R7 ;  /* 0x0000000708007986 */ /* 0x0001ee000c101908 */
[----:B------:R-:W-:Y:S05]  /*0f60*/  @!P0 BRA `(.L_x_19) ;  /* 0xfffffff0005c8947 */ /* 0x000fea000383ffff */
[----:B------:R-:W-:Y:S05]  /*0f70*/  EXIT ;  /* 0x000000000000794d */ /* 0x000fea0003800000 */
.L_x_20:
        /* <DEDUP_REMOVED lines=16> */
.L_x_35:


//--------------------- .text.spRMultKernel       --------------------------
	.section	.text.spRMultKernel,"ax",@progbits
	.align	128
        .global         spRMultKernel
        .type           spRMultKernel,@function
        .size           spRMultKernel,(.L_x_36 - spRMultKernel)
        .other          spRMultKernel,@"STO_CUDA_ENTRY STV_DEFAULT"
spRMultKernel:
.text.spRMultKernel:
        /* <DEDUP_REMOVED lines=8> */
[----:B------:R-:W0:Y:S01]  /*0080*/  LDCU.128 UR8, c[0x0][0x390] ;  /* 0x00007200ff0877ac */ /* 0x000e220008000c00 */
[----:B------:R-:W1:Y:S01]  /*0090*/  LDCU UR12, c[0x0][0x370] ;  /* 0x00006e00ff0c77ac */ /* 0x000e620008000800 */
[----:B------:R-:W2:Y:S01]  /*00a0*/  LDCU.64 UR14, c[0x0][0x358] ;  /* 0x00006b00ff0e77ac */ /* 0x000ea20008000a00 */
[----:B0-----:R-:W-:Y:S02]  /*00b0*/  UIADD3 UR6, UP0, UPT, UR8, 0x20, URZ ;  /* 0x0000002008067890 */ /* 0x001fe4000ff1e0ff */
[----:B------:R-:W-:Y:S01]  /*00c0*/  UIADD3 UR4, UP1, UPT, UR10, 0x20, URZ ;  /* 0x000000200a047890 */ /* 0x000fe2000ff3e0ff */
[----:B-1----:R-:W-:Y:S01]  /*00d0*/  IMAD R3, R3, UR12, RZ ;  /* 0x0000000c03037c24 */ /* 0x002fe2000f8e02ff */
[----:B------:R-:W-:Y:S02]  /*00e0*/  UIADD3.X UR7, UPT, UPT, URZ, UR9, URZ, UP0, !UPT ;  /* 0x00000009ff077290 */ /* 0x000fe400087fe4ff */
[----:B--2---:R-:W-:-:S12]  /*00f0*/  UIADD3.X UR5, UPT, UPT, URZ, UR11, URZ, UP1, !UPT ;  /* 0x0000000bff057290 */ /* 0x004fd80008ffe4ff */
.L_x_30:
[----:B------:R-:W0:Y:S02]  /*0100*/  LDC.64 R4, c[0x0][0x388] ;  /* 0x0000e200ff047b82 */ /* 0x000e240000000a00 */
        /* <DEDUP_REMOVED lines=19> */
.L_x_25:
[----:B------:R-:W-:Y:S01]  /*0240*/  MOV R14, UR6 ;  /* 0x00000006000e7c02 */ /* 0x000fe20008000f00 */
[----:B------:R-:W0:Y:S01]  /*0250*/  LDC.64 R12, c[0x0][0x3a0] ;  /* 0x0000e800ff0c7b82 */ /* 0x000e220000000a00 */
[----:B------:R-:W-:-:S03]  /*0260*/  MOV R15, UR7 ;  /* 0x00000007000f7c02 */ /* 0x000fc60008000f00 */
[----:B------:R-:W-:-:S05]  /*0270*/  IMAD.WIDE R14, R4, 0x4, R14 ;  /* 0x00000004040e7825 */ /* 0x000fca00078e020e */
[----:B------:R-:W0:Y:S01]  /*0280*/  LDG.E R25, desc[UR14][R14.64+-0x20] ;  /* 0xffffe00e0e197981 */ /* 0x000e22000c1e1900 */
        /* <DEDUP_REMOVED lines=11> */
[----:B0-----:R-:W-:-:S06]  /*0340*/  IMAD.WIDE R24, R25, 0x4, R12 ;  /* 0x0000000419187825 */ /* 0x001fcc00078e020c */
        /* <DEDUP_REMOVED lines=74> */
.L_x_24:
[----:B------:R-:W-:Y:S05]  /*07f0*/  BSYNC.RECONVERGENT B1 ;  /* 0x0000000000017941 */ /* 0x000fea0003800200 */
.L_x_23:
        /* <DEDUP_REMOVED lines=52> */
.L_x_27:
[----:B------:R-:W-:Y:S05]  /*0b40*/  BSYNC.RECONVERGENT B1 ;  /* 0x0000000000017941 */ /* 0x000fea0003800200 */
.L_x_26:
        /* <DEDUP_REMOVED lines=32> */
.L_x_29:
[----:B------:R-:W-:Y:S05]  /*0d50*/  BSYNC.RECONVERGENT B1 ;  /* 0x0000000000017941 */ /* 0x000fea0003800200 */
.L_x_28:
        /* <DEDUP_REMOVED lines=24> */
.L_x_22:
[----:B------:R-:W-:Y:S05]  /*0ee0*/  BSYNC.RECONVERGENT B0 ;  /* 0x0000000000007941 */ /* 0x000fea0003800200 */
.L_x_21:
[----:B------:R-:W0:Y:S01]  /*0ef0*/  LDC.64 R4, c[0x0][0x3a8] ;  /* 0x0000ea00ff047b82 */ /* 0x000e220000000a00 */
[----:B------:R-:W1:Y:S01]  /*0f00*/  LDCU UR8, c[0x0][0x380] ;  /* 0x00007000ff0877ac */ /* 0x000e620008000800 */
[----:B0-----:R-:W-:Y:S01]  /*0f10*/  IMAD.WIDE.U32 R4, R0, 0x4, R4 ;  /* 0x0000000400047825 */ /* 0x001fe200078e0004 */
[----:B------:R-:W-:-:S04]  /*0f20*/  IADD3 R0, PT, PT, R3, R0, RZ ;  /* 0x0000000003007210 */ /* 0x000fc80007ffe0ff */
[----:B------:R0:W-:Y:S01]  /*0f30*/  STG.E desc[UR14][R4.64], R6 ;  /* 0x0000000604007986 */ /* 0x0001e2000c10190e */
[----:B-1----:R-:W-:-:S13]  /*0f40*/  ISETP.GE.U32.AND P0, PT, R0, UR8, PT ;  /* 0x0000000800007c0c */ /* 0x002fda000bf06070 */
[----:B0-----:R-:W-:Y:S05]  /*0f50*/  @!P0 BRA `(.L_x_30) ;  /* 0xfffffff000688947 */ /* 0x001fea000383ffff */
[----:B------:R-:W-:Y:S05]  /*0f60*/  EXIT ;  /* 0x000000000000794d */ /* 0x000fea0003800000 */
.L_x_31:
        /* <DEDUP_REMOVED lines=9> */
.L_x_36:


//--------------------- .nv.shared.dotProductKernel --------------------------
	.section	.nv.shared.dotProductKernel,"aw",@nobits
	.sectionflags	@""
	.align	4
.nv.shared.dotProductKernel:
	.zero		3072


//--------------------- .nv.shared.reserved.0     --------------------------
	.section	.nv.shared.reserved.0,"aw",@nobits
	.weak		__nv_reservedSMEM_offset_0_alias
	.size		__nv_reservedSMEM_offset_0_alias, 0, 64
	.other		__nv_reservedSMEM_offset_0_alias,@"STO_CUDA_RESERVED_SHARED STV_DEFAULT"
__nv_reservedSMEM_offset_0_alias:
	.zero		0
	.zero		64


//--------------------- .nv.constant0.dotProductKernel --------------------------
	.section	.nv.constant0.dotProductKernel,"a",@progbits
	.sectionflags	@""
	.align	4
.nv.constant0.dotProductKernel:
	.zero		928


//--------------------- .nv.constant0.saxpbyKernel --------------------------
	.section	.nv.constant0.saxpbyKernel,"a",@progbits
	.sectionflags	@""
	.align	4
.nv.constant0.saxpbyKernel:
	.zero		936


//--------------------- .nv.constant0.saxpyKernel --------------------------
	.section	.nv.constant0.saxpyKernel,"a",@progbits
	.sectionflags	@""
	.align	4
.nv.constant0.saxpyKernel:
	.zero		920


//--------------------- .nv.constant0.spRMultSubKernel --------------------------
	.section	.nv.constant0.spRMultSubKernel,"a",@progbits
	.sectionflags	@""
	.align	4
.nv.constant0.spRMultSubKernel:
	.zero		952


//--------------------- .nv.constant0.spRMultKernel --------------------------
	.section	.nv.constant0.spRMultKernel,"a",@progbits
	.sectionflags	@""
	.align	4
.nv.constant0.spRMultKernel:
	.zero		944


//--------------------- SYMBOLS --------------------------

	.type		.nv.reservedSmem.offset0,@object
	.size		.nv.reservedSmem.offset0,0x4
	.type		.nv.reservedSmem.cap,@object
	.size		.nv.reservedSmem.cap,0x4
